//
// Generated by NVIDIA NVVM Compiler
//
// Compiler Build ID: CL-36424714
// Cuda compilation tools, release 13.0, V13.0.88
// Based on NVVM 20.0.0
//

.version 9.0
.target sm_100
.address_size 64

	// .globl	_Z28count_kmers_coalesced_kernelPKciiPji
.extern .shared .align 16 .b8 shmem[];

.visible .entry _Z28count_kmers_coalesced_kernelPKciiPji(
	.param .u64 .ptr .align 1 _Z28count_kmers_coalesced_kernelPKciiPji_param_0,
	.param .u32 _Z28count_kmers_coalesced_kernelPKciiPji_param_1,
	.param .u32 _Z28count_kmers_coalesced_kernelPKciiPji_param_2,
	.param .u64 .ptr .align 1 _Z28count_kmers_coalesced_kernelPKciiPji_param_3,
	.param .u32 _Z28count_kmers_coalesced_kernelPKciiPji_param_4
)
{
	.local .align 16 .b8 	__local_depot0[64];
	.reg .b64 	%SP;
	.reg .b64 	%SPL;
	.reg .pred 	%p<98>;
	.reg .b16 	%rs<20>;
	.reg .b32 	%r<246>;
	.reg .b64 	%rd<100>;

	mov.u64 	%SPL, __local_depot0;
	ld.param.u64 	%rd29, [_Z28count_kmers_coalesced_kernelPKciiPji_param_0];
	ld.param.u32 	%r104, [_Z28count_kmers_coalesced_kernelPKciiPji_param_1];
	ld.param.u32 	%r105, [_Z28count_kmers_coalesced_kernelPKciiPji_param_2];
	ld.param.u64 	%rd30, [_Z28count_kmers_coalesced_kernelPKciiPji_param_3];
	ld.param.u32 	%r106, [_Z28count_kmers_coalesced_kernelPKciiPji_param_4];
	cvta.to.global.u64 	%rd1, %rd29;
	cvta.to.global.u64 	%rd2, %rd30;
	add.u64 	%rd3, %SPL, 0;
	add.u64 	%rd4, %SPL, 32;
	mov.u32 	%r245, %tid.x;
	mov.u32 	%r107, %ctaid.x;
	mov.u32 	%r2, %ntid.x;
	mul.lo.s32 	%r3, %r106, %r107;
	add.s32 	%r4, %r3, %r245;
	setp.ge.s32 	%p2, %r4, %r104;
	setp.lt.s32 	%p3, %r105, 1;
	or.pred  	%p4, %p2, %p3;
	@%p4 bra 	$L__BB0_7;
	not.b32 	%r109, %r3;
	add.s32 	%r110, %r104, %r109;
	sub.s32 	%r111, %r110, %r245;
	add.s32 	%r112, %r105, -1;
	min.u32 	%r113, %r111, %r112;
	add.s32 	%r5, %r113, 1;
	and.b32  	%r6, %r5, 3;
	setp.lt.u32 	%p5, %r113, 3;
	mov.b32 	%r221, 0;
	@%p5 bra 	$L__BB0_4;
	and.b32  	%r221, %r5, -4;
	mov.b32 	%r219, 0;
$L__BB0_3:
	add.s32 	%r115, %r219, %r4;
	cvt.s64.s32 	%rd33, %r115;
	add.s64 	%rd34, %rd1, %rd33;
	cvt.u64.u32 	%rd35, %r219;
	add.s64 	%rd36, %rd3, %rd35;
	ld.global.u8 	%r116, [%rd34+3];
	ld.global.u8 	%r117, [%rd34+2];
	prmt.b32 	%r118, %r117, %r116, 0x3340U;
	ld.global.u8 	%r119, [%rd34+1];
	ld.global.u8 	%r120, [%rd34];
	prmt.b32 	%r121, %r120, %r119, 0x3340U;
	prmt.b32 	%r122, %r121, %r118, 0x5410U;
	st.local.u32 	[%rd36], %r122;
	add.s32 	%r219, %r219, 4;
	setp.ne.s32 	%p6, %r219, %r221;
	@%p6 bra 	$L__BB0_3;
$L__BB0_4:
	setp.eq.s32 	%p7, %r6, 0;
	@%p7 bra 	$L__BB0_7;
	mov.b32 	%r222, 0;
$L__BB0_6:
	.pragma "nounroll";
	add.s32 	%r124, %r221, %r4;
	cvt.s64.s32 	%rd37, %r124;
	add.s64 	%rd38, %rd1, %rd37;
	ld.global.u8 	%rs1, [%rd38];
	cvt.u64.u32 	%rd39, %r221;
	add.s64 	%rd40, %rd3, %rd39;
	st.local.u8 	[%rd40], %rs1;
	add.s32 	%r221, %r221, 1;
	add.s32 	%r222, %r222, 1;
	setp.ne.s32 	%p8, %r222, %r6;
	@%p8 bra 	$L__BB0_6;
$L__BB0_7:
	add.s32 	%r125, %r245, %r2;
	max.u32 	%r126, %r125, 1024;
	setp.lt.u32 	%p9, %r125, 1024;
	selp.u32 	%r127, 1, 0, %p9;
	add.s32 	%r128, %r125, %r127;
	sub.s32 	%r129, %r126, %r128;
	div.u32 	%r130, %r129, %r2;
	add.s32 	%r15, %r130, %r127;
	add.s32 	%r131, %r15, 1;
	and.b32  	%r16, %r131, 3;
	and.b32  	%r17, %r15, 3;
	setp.eq.s32 	%p10, %r17, 3;
	mov.u32 	%r225, %r245;
	@%p10 bra 	$L__BB0_10;
	mov.b32 	%r224, 0;
	mov.u32 	%r225, %r245;
$L__BB0_9:
	.pragma "nounroll";
	shl.b32 	%r133, %r225, 2;
	mov.u32 	%r134, shmem;
	add.s32 	%r135, %r134, %r133;
	mov.b32 	%r136, 0;
	st.shared.u32 	[%r135], %r136;
	add.s32 	%r225, %r225, %r2;
	add.s32 	%r224, %r224, 1;
	setp.ne.s32 	%p11, %r224, %r16;
	@%p11 bra 	$L__BB0_9;
$L__BB0_10:
	setp.lt.u32 	%p12, %r15, 3;
	@%p12 bra 	$L__BB0_13;
	mov.u32 	%r138, shmem;
	shl.b32 	%r141, %r2, 2;
$L__BB0_12:
	shl.b32 	%r137, %r225, 2;
	add.s32 	%r139, %r138, %r137;
	mov.b32 	%r140, 0;
	st.shared.u32 	[%r139], %r140;
	add.s32 	%r142, %r139, %r141;
	st.shared.u32 	[%r142], %r140;
	add.s32 	%r143, %r142, %r141;
	st.shared.u32 	[%r143], %r140;
	add.s32 	%r144, %r143, %r141;
	st.shared.u32 	[%r144], %r140;
	add.s32 	%r225, %r141, %r225;
	setp.lt.u32 	%p13, %r225, 1024;
	@%p13 bra 	$L__BB0_12;
$L__BB0_13:
	bar.sync 	0;
	setp.lt.s32 	%p14, %r106, 1;
	add.s32 	%r25, %r3, %r105;
	setp.gt.s32 	%p15, %r25, %r104;
	or.pred  	%p16, %p14, %p15;
	@%p16 bra 	$L__BB0_108;
	setp.lt.s32 	%p17, %r105, 1;
	setp.gt.s32 	%p18, %r105, 0;
	min.s32 	%r26, %r105, 32;
	setp.lt.u32 	%p19, %r245, 32;
	and.pred  	%p1, %p18, %p19;
	@%p17 bra 	$L__BB0_98;
	setp.lt.u32 	%p30, %r105, 33;
	@%p30 bra 	$L__BB0_67;
	add.s32 	%r174, %r26, -1;
	sub.s32 	%r175, 31, %r245;
	min.u32 	%r27, %r174, %r175;
	add.s32 	%r176, %r27, 1;
	sub.s32 	%r177, %r105, %r26;
	and.b32  	%r28, %r176, 3;
	and.b32  	%r29, %r176, 60;
	and.b32  	%r30, %r177, 3;
	cvt.u64.u32 	%rd5, %r26;
	add.s64 	%rd6, %rd4, %rd5;
	sub.s32 	%r31, %r26, %r105;
	mov.b32 	%r227, 0;
	not.pred 	%p55, %p1;
$L__BB0_17:
	add.s32 	%r33, %r227, %r245;
	setp.ge.s32 	%p54, %r33, %r106;
	@%p54 bra 	$L__BB0_66;
	@%p55 bra 	$L__BB0_32;
	setp.lt.u32 	%p56, %r27, 3;
	mov.b64 	%rd93, 0;
	@%p56 bra 	$L__BB0_28;
	setp.eq.s32 	%p57, %r29, 4;
	ld.local.u32 	%r178, [%rd3];
	st.local.u32 	[%rd4], %r178;
	mov.b64 	%rd93, 4;
	@%p57 bra 	$L__BB0_28;
	setp.eq.s32 	%p58, %r29, 8;
	ld.local.u32 	%r179, [%rd3+4];
	st.local.u32 	[%rd4+4], %r179;
	mov.b64 	%rd93, 8;
	@%p58 bra 	$L__BB0_28;
	setp.eq.s32 	%p59, %r29, 12;
	ld.local.u32 	%r180, [%rd3+8];
	st.local.u32 	[%rd4+8], %r180;
	mov.b64 	%rd93, 12;
	@%p59 bra 	$L__BB0_28;
	setp.eq.s32 	%p60, %r29, 16;
	ld.local.u32 	%r181, [%rd3+12];
	st.local.u32 	[%rd4+12], %r181;
	mov.b64 	%rd93, 16;
	@%p60 bra 	$L__BB0_28;
	setp.eq.s32 	%p61, %r29, 20;
	ld.local.u32 	%r182, [%rd3+16];
	st.local.u32 	[%rd4+16], %r182;
	mov.b64 	%rd93, 20;
	@%p61 bra 	$L__BB0_28;
	setp.eq.s32 	%p62, %r29, 24;
	ld.local.u32 	%r183, [%rd3+20];
	st.local.u32 	[%rd4+20], %r183;
	mov.b64 	%rd93, 24;
	@%p62 bra 	$L__BB0_28;
	setp.eq.s32 	%p63, %r29, 28;
	ld.local.u32 	%r184, [%rd3+24];
	st.local.u32 	[%rd4+24], %r184;
	mov.b64 	%rd93, 28;
	@%p63 bra 	$L__BB0_28;
	ld.local.u32 	%r185, [%rd3+28];
	st.local.u32 	[%rd4+28], %r185;
	mov.b64 	%rd93, 32;
$L__BB0_28:
	setp.eq.s32 	%p64, %r28, 0;
	@%p64 bra 	$L__BB0_32;
	setp.eq.s32 	%p65, %r28, 1;
	add.s64 	%rd8, %rd3, %rd93;
	ld.local.u8 	%rs9, [%rd8];
	add.s64 	%rd9, %rd4, %rd93;
	st.local.u8 	[%rd9], %rs9;
	@%p65 bra 	$L__BB0_32;
	setp.eq.s32 	%p66, %r28, 2;
	ld.local.u8 	%rs10, [%rd8+1];
	st.local.u8 	[%rd9+1], %rs10;
	@%p66 bra 	$L__BB0_32;
	ld.local.u8 	%rs11, [%rd8+2];
	st.local.u8 	[%rd9+2], %rs11;
$L__BB0_32:
	setp.eq.s32 	%p67, %r30, 0;
	add.s32 	%r34, %r33, %r3;
	mov.u32 	%r228, %r26;
	@%p67 bra 	$L__BB0_41;
	add.s32 	%r35, %r34, %r26;
	setp.ge.s32 	%p68, %r35, %r104;
	@%p68 bra 	$L__BB0_35;
	cvt.u64.u32 	%rd68, %r35;
	add.s64 	%rd69, %rd1, %rd68;
	ld.global.u8 	%rs12, [%rd69];
	st.local.u8 	[%rd6], %rs12;
$L__BB0_35:
	add.s32 	%r228, %r26, 1;
	setp.eq.s32 	%p69, %r30, 1;
	@%p69 bra 	$L__BB0_41;
	add.s32 	%r186, %r35, 1;
	setp.ge.s32 	%p70, %r186, %r104;
	cvt.u64.u32 	%rd70, %r34;
	add.s64 	%rd71, %rd70, %rd5;
	add.s64 	%rd10, %rd1, %rd71;
	@%p70 bra 	$L__BB0_38;
	ld.global.u8 	%rs13, [%rd10+1];
	st.local.u8 	[%rd6+1], %rs13;
$L__BB0_38:
	add.s32 	%r228, %r26, 2;
	setp.eq.s32 	%p71, %r30, 2;
	@%p71 bra 	$L__BB0_41;
	add.s32 	%r228, %r26, 3;
	add.s32 	%r187, %r35, 2;
	setp.ge.s32 	%p72, %r187, %r104;
	@%p72 bra 	$L__BB0_41;
	ld.global.u8 	%rs14, [%rd10+2];
	st.local.u8 	[%rd6+2], %rs14;
$L__BB0_41:
	setp.gt.u32 	%p73, %r31, -4;
	@%p73 bra 	$L__BB0_52;
	sub.s32 	%r231, %r228, %r105;
	add.s32 	%r230, %r228, 1;
	add.s32 	%r188, %r3, %r245;
	add.s32 	%r189, %r188, %r228;
	add.s32 	%r190, %r189, %r227;
	add.s32 	%r229, %r190, 3;
$L__BB0_43:
	add.s32 	%r191, %r230, -1;
	add.s32 	%r46, %r229, -3;
	setp.ge.s32 	%p74, %r46, %r104;
	cvt.u64.u32 	%rd11, %r191;
	add.s64 	%rd12, %rd4, %rd11;
	@%p74 bra 	$L__BB0_45;
	cvt.u64.u32 	%rd72, %r46;
	add.s64 	%rd73, %rd1, %rd72;
	ld.global.u8 	%rs15, [%rd73];
	st.local.u8 	[%rd12], %rs15;
$L__BB0_45:
	add.s32 	%r192, %r229, -2;
	setp.ge.s32 	%p75, %r192, %r104;
	cvt.u64.u32 	%rd74, %r34;
	add.s64 	%rd75, %rd74, %rd11;
	add.s64 	%rd13, %rd1, %rd75;
	@%p75 bra 	$L__BB0_47;
	ld.global.u8 	%rs16, [%rd13+1];
	st.local.u8 	[%rd12+1], %rs16;
$L__BB0_47:
	add.s32 	%r193, %r229, -1;
	setp.ge.s32 	%p76, %r193, %r104;
	@%p76 bra 	$L__BB0_49;
	ld.global.u8 	%rs17, [%rd13+2];
	st.local.u8 	[%rd12+2], %rs17;
$L__BB0_49:
	setp.ge.s32 	%p77, %r229, %r104;
	@%p77 bra 	$L__BB0_51;
	ld.global.u8 	%rs18, [%rd13+3];
	st.local.u8 	[%rd12+3], %rs18;
$L__BB0_51:
	add.s32 	%r231, %r231, 4;
	add.s32 	%r230, %r230, 4;
	add.s32 	%r229, %r229, 4;
	setp.ne.s32 	%p78, %r231, 0;
	@%p78 bra 	$L__BB0_43;
$L__BB0_52:
	add.s32 	%r194, %r34, %r105;
	setp.gt.s32 	%p79, %r194, %r104;
	@%p79 bra 	$L__BB0_66;
	mov.b64 	%rd94, 0;
	mov.b32 	%r232, 0;
$L__BB0_54:
	cvt.u64.u32 	%rd78, %r232;
	add.s64 	%rd79, %rd4, %rd78;
	ld.local.u8 	%rs19, [%rd79];
	mov.b64 	%rd95, 0;
	setp.gt.s16 	%p80, %rs19, 70;
	@%p80 bra 	$L__BB0_58;
	setp.eq.s16 	%p83, %rs19, 65;
	@%p83 bra 	$L__BB0_62;
	setp.eq.s16 	%p84, %rs19, 67;
	@%p84 bra 	$L__BB0_57;
	bra.uni 	$L__BB0_64;
$L__BB0_57:
	mov.b64 	%rd95, 1;
	bra.uni 	$L__BB0_62;
$L__BB0_58:
	setp.eq.s16 	%p81, %rs19, 71;
	@%p81 bra 	$L__BB0_61;
	setp.ne.s16 	%p82, %rs19, 84;
	@%p82 bra 	$L__BB0_64;
	mov.b64 	%rd95, 3;
	bra.uni 	$L__BB0_62;
$L__BB0_61:
	mov.b64 	%rd95, 2;
$L__BB0_62:
	shl.b64 	%rd83, %rd94, 2;
	or.b64  	%rd94, %rd95, %rd83;
	add.s32 	%r232, %r232, 1;
	setp.ne.s32 	%p85, %r232, %r105;
	@%p85 bra 	$L__BB0_54;
	cvt.u32.u64 	%r196, %rd94;
	and.b32  	%r233, %r196, 1023;
	bra.uni 	$L__BB0_65;
$L__BB0_64:
	mov.b32 	%r233, 1023;
$L__BB0_65:
	shl.b32 	%r198, %r233, 2;
	mov.u32 	%r199, shmem;
	add.s32 	%r200, %r199, %r198;
	atom.shared.add.u32 	%r201, [%r200], 1;
$L__BB0_66:
	add.s32 	%r227, %r227, 1;
	setp.lt.s32 	%p86, %r227, %r106;
	add.s32 	%r202, %r25, %r227;
	setp.le.s32 	%p87, %r202, %r104;
	and.pred  	%p88, %p86, %p87;
	@%p88 bra 	$L__BB0_17;
	bra.uni 	$L__BB0_108;
$L__BB0_67:
	add.s32 	%r153, %r26, -1;
	sub.s32 	%r154, 31, %r245;
	min.u32 	%r55, %r153, %r154;
	add.s32 	%r155, %r55, 1;
	and.b32  	%r56, %r155, 3;
	and.b32  	%r57, %r155, 60;
	mov.b32 	%r234, 0;
	not.pred 	%p32, %p1;
$L__BB0_68:
	add.s32 	%r59, %r234, %r245;
	setp.ge.s32 	%p31, %r59, %r106;
	@%p31 bra 	$L__BB0_97;
	@%p32 bra 	$L__BB0_83;
	setp.lt.u32 	%p33, %r55, 3;
	mov.b64 	%rd96, 0;
	@%p33 bra 	$L__BB0_79;
	setp.eq.s32 	%p34, %r57, 4;
	ld.local.u32 	%r156, [%rd3];
	st.local.u32 	[%rd4], %r156;
	mov.b64 	%rd96, 4;
	@%p34 bra 	$L__BB0_79;
	setp.eq.s32 	%p35, %r57, 8;
	ld.local.u32 	%r157, [%rd3+4];
	st.local.u32 	[%rd4+4], %r157;
	mov.b64 	%rd96, 8;
	@%p35 bra 	$L__BB0_79;
	setp.eq.s32 	%p36, %r57, 12;
	ld.local.u32 	%r158, [%rd3+8];
	st.local.u32 	[%rd4+8], %r158;
	mov.b64 	%rd96, 12;
	@%p36 bra 	$L__BB0_79;
	setp.eq.s32 	%p37, %r57, 16;
	ld.local.u32 	%r159, [%rd3+12];
	st.local.u32 	[%rd4+12], %r159;
	mov.b64 	%rd96, 16;
	@%p37 bra 	$L__BB0_79;
	setp.eq.s32 	%p38, %r57, 20;
	ld.local.u32 	%r160, [%rd3+16];
	st.local.u32 	[%rd4+16], %r160;
	mov.b64 	%rd96, 20;
	@%p38 bra 	$L__BB0_79;
	setp.eq.s32 	%p39, %r57, 24;
	ld.local.u32 	%r161, [%rd3+20];
	st.local.u32 	[%rd4+20], %r161;
	mov.b64 	%rd96, 24;
	@%p39 bra 	$L__BB0_79;
	setp.eq.s32 	%p40, %r57, 28;
	ld.local.u32 	%r162, [%rd3+24];
	st.local.u32 	[%rd4+24], %r162;
	mov.b64 	%rd96, 28;
	@%p40 bra 	$L__BB0_79;
	ld.local.u32 	%r163, [%rd3+28];
	st.local.u32 	[%rd4+28], %r163;
	mov.b64 	%rd96, 32;
$L__BB0_79:
	setp.eq.s32 	%p41, %r56, 0;
	@%p41 bra 	$L__BB0_83;
	setp.eq.s32 	%p42, %r56, 1;
	add.s64 	%rd18, %rd3, %rd96;
	ld.local.u8 	%rs5, [%rd18];
	add.s64 	%rd19, %rd4, %rd96;
	st.local.u8 	[%rd19], %rs5;
	@%p42 bra 	$L__BB0_83;
	setp.eq.s32 	%p43, %r56, 2;
	ld.local.u8 	%rs6, [%rd18+1];
	st.local.u8 	[%rd19+1], %rs6;
	@%p43 bra 	$L__BB0_83;
	ld.local.u8 	%rs7, [%rd18+2];
	st.local.u8 	[%rd19+2], %rs7;
$L__BB0_83:
	add.s32 	%r164, %r59, %r25;
	setp.gt.s32 	%p44, %r164, %r104;
	@%p44 bra 	$L__BB0_97;
	mov.b64 	%rd97, 0;
	mov.b32 	%r235, 0;
$L__BB0_85:
	cvt.u64.u32 	%rd53, %r235;
	add.s64 	%rd54, %rd4, %rd53;
	ld.local.u8 	%rs8, [%rd54];
	mov.b64 	%rd98, 0;
	setp.gt.s16 	%p45, %rs8, 70;
	@%p45 bra 	$L__BB0_89;
	setp.eq.s16 	%p48, %rs8, 65;
	@%p48 bra 	$L__BB0_93;
	setp.eq.s16 	%p49, %rs8, 67;
	@%p49 bra 	$L__BB0_88;
	bra.uni 	$L__BB0_95;
$L__BB0_88:
	mov.b64 	%rd98, 1;
	bra.uni 	$L__BB0_93;
$L__BB0_89:
	setp.eq.s16 	%p46, %rs8, 71;
	@%p46 bra 	$L__BB0_92;
	setp.ne.s16 	%p47, %rs8, 84;
	@%p47 bra 	$L__BB0_95;
	mov.b64 	%rd98, 3;
	bra.uni 	$L__BB0_93;
$L__BB0_92:
	mov.b64 	%rd98, 2;
$L__BB0_93:
	shl.b64 	%rd58, %rd97, 2;
	or.b64  	%rd97, %rd98, %rd58;
	add.s32 	%r235, %r235, 1;
	setp.ne.s32 	%p50, %r235, %r105;
	@%p50 bra 	$L__BB0_85;
	cvt.u32.u64 	%r166, %rd97;
	and.b32  	%r236, %r166, 1023;
	bra.uni 	$L__BB0_96;
$L__BB0_95:
	mov.b32 	%r236, 1023;
$L__BB0_96:
	shl.b32 	%r168, %r236, 2;
	mov.u32 	%r169, shmem;
	add.s32 	%r170, %r169, %r168;
	atom.shared.add.u32 	%r171, [%r170], 1;
$L__BB0_97:
	add.s32 	%r234, %r234, 1;
	setp.lt.s32 	%p51, %r234, %r106;
	add.s32 	%r172, %r25, %r234;
	setp.le.s32 	%p52, %r172, %r104;
	and.pred  	%p53, %p51, %p52;
	@%p53 bra 	$L__BB0_68;
	bra.uni 	$L__BB0_108;
$L__BB0_98:
	add.s32 	%r147, %r26, -1;
	sub.s32 	%r148, 31, %r245;
	min.u32 	%r65, %r147, %r148;
	and.b32  	%r66, %r65, 3;
	mov.b32 	%r237, 0;
	not.pred 	%p21, %p1;
$L__BB0_99:
	add.s32 	%r68, %r237, %r245;
	setp.ge.s32 	%p20, %r68, %r106;
	@%p20 bra 	$L__BB0_107;
	@%p21 bra 	$L__BB0_105;
	setp.eq.s32 	%p22, %r66, 3;
	@%p22 bra 	$L__BB0_105;
	setp.eq.s32 	%p23, %r66, 0;
	setp.lt.u32 	%p24, %r65, 3;
	selp.b64 	%rd41, 0, 4, %p24;
	add.s64 	%rd23, %rd3, %rd41;
	ld.local.u8 	%rs2, [%rd23];
	add.s64 	%rd24, %rd4, %rd41;
	st.local.u8 	[%rd24], %rs2;
	@%p23 bra 	$L__BB0_105;
	setp.eq.s32 	%p25, %r66, 1;
	ld.local.u8 	%rs3, [%rd23+1];
	st.local.u8 	[%rd24+1], %rs3;
	@%p25 bra 	$L__BB0_105;
	ld.local.u8 	%rs4, [%rd23+2];
	st.local.u8 	[%rd24+2], %rs4;
$L__BB0_105:
	add.s32 	%r149, %r68, %r25;
	setp.gt.s32 	%p26, %r149, %r104;
	@%p26 bra 	$L__BB0_107;
	atom.shared.add.u32 	%r150, [shmem], 1;
$L__BB0_107:
	add.s32 	%r237, %r237, 1;
	setp.lt.s32 	%p27, %r237, %r106;
	add.s32 	%r151, %r25, %r237;
	setp.le.s32 	%p28, %r151, %r104;
	and.pred  	%p29, %p27, %p28;
	@%p29 bra 	$L__BB0_99;
$L__BB0_108:
	setp.eq.s32 	%p89, %r17, 3;
	bar.sync 	0;
	@%p89 bra 	$L__BB0_113;
	mul.wide.u32 	%rd84, %r245, 4;
	add.s64 	%rd99, %rd2, %rd84;
	mul.wide.u32 	%rd26, %r2, 4;
	shl.b32 	%r203, %r245, 2;
	mov.u32 	%r204, shmem;
	add.s32 	%r239, %r204, %r203;
	shl.b32 	%r71, %r2, 2;
	add.s32 	%r205, %r15, 1;
	and.b32  	%r206, %r205, 3;
	neg.s32 	%r238, %r206;
	mad.lo.s32 	%r245, %r2, %r206, %r245;
$L__BB0_110:
	.pragma "nounroll";
	ld.shared.u32 	%r76, [%r239];
	setp.eq.s32 	%p90, %r76, 0;
	@%p90 bra 	$L__BB0_112;
	atom.global.add.u32 	%r207, [%rd99], %r76;
$L__BB0_112:
	add.s64 	%rd99, %rd99, %rd26;
	add.s32 	%r239, %r239, %r71;
	add.s32 	%r238, %r238, 1;
	setp.ne.s32 	%p91, %r238, 0;
	@%p91 bra 	$L__BB0_110;
$L__BB0_113:
	setp.lt.u32 	%p92, %r15, 3;
	@%p92 bra 	$L__BB0_124;
	shl.b32 	%r208, %r2, 1;
	add.s32 	%r244, %r245, %r208;
	shl.b32 	%r81, %r2, 2;
	mad.lo.s32 	%r243, %r2, 3, %r245;
	add.s32 	%r242, %r2, %r245;
	shl.b32 	%r209, %r245, 2;
	mov.u32 	%r210, shmem;
	add.s32 	%r241, %r210, %r209;
	shl.b32 	%r85, %r2, 4;
	shl.b32 	%r86, %r2, 3;
	mul.lo.s32 	%r87, %r2, 12;
$L__BB0_115:
	ld.shared.u32 	%r93, [%r241];
	setp.eq.s32 	%p93, %r93, 0;
	@%p93 bra 	$L__BB0_117;
	mul.wide.u32 	%rd85, %r245, 4;
	add.s64 	%rd86, %rd2, %rd85;
	atom.global.add.u32 	%r211, [%rd86], %r93;
$L__BB0_117:
	add.s32 	%r212, %r241, %r81;
	ld.shared.u32 	%r94, [%r212];
	setp.eq.s32 	%p94, %r94, 0;
	@%p94 bra 	$L__BB0_119;
	mul.wide.u32 	%rd87, %r242, 4;
	add.s64 	%rd88, %rd2, %rd87;
	atom.global.add.u32 	%r213, [%rd88], %r94;
$L__BB0_119:
	add.s32 	%r95, %r245, %r2;
	add.s32 	%r214, %r241, %r86;
	ld.shared.u32 	%r96, [%r214];
	setp.eq.s32 	%p95, %r96, 0;
	@%p95 bra 	$L__BB0_121;
	mul.wide.u32 	%rd89, %r244, 4;
	add.s64 	%rd90, %rd2, %rd89;
	atom.global.add.u32 	%r215, [%rd90], %r96;
$L__BB0_121:
	add.s32 	%r97, %r95, %r2;
	add.s32 	%r216, %r241, %r87;
	ld.shared.u32 	%r98, [%r216];
	setp.eq.s32 	%p96, %r98, 0;
	@%p96 bra 	$L__BB0_123;
	mul.wide.u32 	%rd91, %r243, 4;
	add.s64 	%rd92, %rd2, %rd91;
	atom.global.add.u32 	%r217, [%rd92], %r98;
$L__BB0_123:
	add.s32 	%r218, %r97, %r2;
	add.s32 	%r245, %r218, %r2;
	add.s32 	%r244, %r244, %r81;
	add.s32 	%r243, %r243, %r81;
	add.s32 	%r242, %r242, %r81;
	add.s32 	%r241, %r241, %r85;
	setp.lt.u32 	%p97, %r245, 1024;
	@%p97 bra 	$L__BB0_115;
$L__BB0_124:
	ret;

}


// ===== COMPILED SASS (sm_100) =====

	.target	sm_100

	.elftype	@"ET_EXEC"


//--------------------- .note.nv.tkinfo           --------------------------
	.section	.note.nv.tkinfo,"",@"SHT_NOTE"
	.sectionflags	@"SHF_NOTE_NV_TKINFO"
	.tkinfo
        /*0018*/ 	.word	0x00000002
        /*0030*/ 	.string	""
        /*0030*/ 	.string	"ptxas"
        /*0030*/ 	.string	"Cuda compilation tools, release 13.0, V13.0.88"
        /*0030*/ 	.string	"Build cuda_13.0.r13.0/compiler.36424714_0"
        /*0030*/ 	.string	"-arch sm_100 -m 64 "



//--------------------- .note.nv.cuinfo           --------------------------
	.section	.note.nv.cuinfo,"",@"SHT_NOTE"
	.sectionflags	@"SHF_NOTE_NV_CUINFO"
        /*0018*/ 	.short	0x0002
        /*001a*/ 	.short	0x0064
        /*001c*/ 	.short	0x0082
	.zero		2


//--------------------- .nv.info                  --------------------------
	.section	.nv.info,"",@"SHT_CUDA_INFO"
	.align	4


	//----- nvinfo : EIATTR_REGCOUNT
	.align		4
        /*0000*/ 	.byte	0x04, 0x2f
        /*0002*/ 	.short	(.L_1 - .L_0)
	.align		4
.L_0:
        /*0004*/ 	.word	index@(_Z28count_kmers_coalesced_kernelPKciiPji)
        /*0008*/ 	.word	0x00000020


	//----- nvinfo : EIATTR_FRAME_SIZE
	.align		4
.L_1:
        /*000c*/ 	.byte	0x04, 0x11
        /*000e*/ 	.short	(.L_3 - .L_2)
	.align		4
.L_2:
        /*0010*/ 	.word	index@(_Z28count_kmers_coalesced_kernelPKciiPji)
        /*0014*/ 	.word	0x00000040


	//----- nvinfo : EIATTR_MIN_STACK_SIZE
	.align		4
.L_3:
        /*0018*/ 	.byte	0x04, 0x12
        /*001a*/ 	.short	(.L_5 - .L_4)
	.align		4
.L_4:
        /*001c*/ 	.word	index@(_Z28count_kmers_coalesced_kernelPKciiPji)
        /*0020*/ 	.word	0x00000040
.L_5:


//--------------------- .nv.compat                --------------------------
	.section	.nv.compat,"",@"SHT_CUDA_COMPAT_INFO"
	.align	4
        /*0000*/ 	.byte	0x02, 0x09, 0x00, 0x00, 0x02, 0x02, 0x01, 0x00, 0x02, 0x05, 0x05, 0x00, 0x03, 0x07, 0x01, 0x01
        /*0010*/ 	.byte	0x02, 0x03, 0x00, 0x00, 0x02, 0x06, 0x01, 0x00, 0x04, 0x0b, 0x08, 0x00, 0x09, 0x00, 0x00, 0x00
        /*0020*/ 	.byte	0x00, 0x00, 0x00, 0x00


//--------------------- .nv.info._Z28count_kmers_coalesced_kernelPKciiPji --------------------------
	.section	.nv.info._Z28count_kmers_coalesced_kernelPKciiPji,"",@"SHT_CUDA_INFO"
	.sectionflags	@""
	.align	4


	//----- nvinfo : EIATTR_CUDA_API_VERSION
	.align		4
        /*0000*/ 	.byte	0x04, 0x37
        /*0002*/ 	.short	(.L_7 - .L_6)
.L_6:
        /*0004*/ 	.word	0x00000082


	//----- nvinfo : EIATTR_KPARAM_INFO
	.align		4
.L_7:
        /*0008*/ 	.byte	0x04, 0x17
        /*000a*/ 	.short	(.L_9 - .L_8)
.L_8:
        /*000c*/ 	.word	0x00000000
        /*0010*/ 	.short	0x0004
        /*0012*/ 	.short	0x0018
        /*0014*/ 	.byte	0x00, 0xf0, 0x11, 0x00


	//----- nvinfo : EIATTR_KPARAM_INFO
	.align		4
.L_9:
        /*0018*/ 	.byte	0x04, 0x17
        /*001a*/ 	.short	(.L_11 - .L_10)
.L_10:
        /*001c*/ 	.word	0x00000000
        /*0020*/ 	.short	0x0003
        /*0022*/ 	.short	0x0010
        /*0024*/ 	.byte	0x00, 0xf5, 0x21, 0x00


	//----- nvinfo : EIATTR_KPARAM_INFO
	.align		4
.L_11:
        /*0028*/ 	.byte	0x04, 0x17
        /*002a*/ 	.short	(.L_13 - .L_12)
.L_12:
        /*002c*/ 	.word	0x00000000
        /*0030*/ 	.short	0x0002
        /*0032*/ 	.short	0x000c
        /*0034*/ 	.byte	0x00, 0xf0, 0x11, 0x00


	//----- nvinfo : EIATTR_KPARAM_INFO
	.align		4
.L_13:
        /*0038*/ 	.byte	0x04, 0x17
        /*003a*/ 	.short	(.L_15 - .L_14)
.L_14:
        /*003c*/ 	.word	0x00000000
        /*0040*/ 	.short	0x0001
        /*0042*/ 	.short	0x0008
        /*0044*/ 	.byte	0x00, 0xf0, 0x11, 0x00


	//----- nvinfo : EIATTR_KPARAM_INFO
	.align		4
.L_15:
        /*0048*/ 	.byte	0x04, 0x17
        /*004a*/ 	.short	(.L_17 - .L_16)
.L_16:
        /*004c*/ 	.word	0x00000000
        /*0050*/ 	.short	0x0000
        /*0052*/ 	.short	0x0000
        /*0054*/ 	.byte	0x00, 0xf5, 0x21, 0x00


	//----- nvinfo : EIATTR_SPARSE_MMA_MASK
	.align		4
.L_17:
        /*0058*/ 	.byte	0x03, 0x50
        /*005a*/ 	.short	0x0000


	//----- nvinfo : EIATTR_MAXREG_COUNT
	.align		4
        /*005c*/ 	.byte	0x03, 0x1b
        /*005e*/ 	.short	0x00ff


	//----- nvinfo : EIATTR_NUM_BARRIERS
	.align		4
        /*0060*/ 	.byte	0x02, 0x4c
        /*0062*/ 	.byte	0x01
	.zero		1


	//----- nvinfo : EIATTR_MERCURY_ISA_VERSION
	.align		4
        /*0064*/ 	.byte	0x03, 0x5f
        /*0066*/ 	.short	0x0101


	//----- nvinfo : EIATTR_VRC_CTA_INIT_COUNT
	.align		4
        /*0068*/ 	.byte	0x02, 0x4a
	.zero		1
	.zero		1


	//----- nvinfo : EIATTR_EXIT_INSTR_OFFSETS
	.align		4
        /*006c*/ 	.byte	0x04, 0x1c
        /*006e*/ 	.short	(.L_19 - .L_18)


	//   ....[0]....
.L_18:
        /*0070*/ 	.word	0x00003100


	//   ....[1]....
        /*0074*/ 	.word	0x00003400


	//----- nvinfo : EIATTR_CRS_STACK_SIZE
	.align		4
.L_19:
        /*0078*/ 	.byte	0x04, 0x1e
        /*007a*/ 	.short	(.L_21 - .L_20)
.L_20:
        /*007c*/ 	.word	0x00000000


	//----- nvinfo : EIATTR_CBANK_PARAM_SIZE
	.align		4
.L_21:
        /*0080*/ 	.byte	0x03, 0x19
        /*0082*/ 	.short	0x001c


	//----- nvinfo : EIATTR_PARAM_CBANK
	.align		4
        /*0084*/ 	.byte	0x04, 0x0a
        /*0086*/ 	.short	(.L_23 - .L_22)
	.align		4
.L_22:
        /*0088*/ 	.word	index@(.nv.constant0._Z28count_kmers_coalesced_kernelPKciiPji)
        /*008c*/ 	.short	0x0380
        /*008e*/ 	.short	0x001c


	//----- nvinfo : EIATTR_SW_WAR
	.align		4
.L_23:
        /*0090*/ 	.byte	0x04, 0x36
        /*0092*/ 	.short	(.L_25 - .L_24)
.L_24:
        /*0094*/ 	.word	0x00000008
.L_25:


//--------------------- .nv.callgraph             --------------------------
	.section	.nv.callgraph,"",@"SHT_CUDA_CALLGRAPH"
	.align	4
	.sectionentsize	8
	.align		4
        /*0000*/ 	.word	0x00000000
	.align		4
        /*0004*/ 	.word	0xffffffff
	.align		4
        /*0008*/ 	.word	0x00000000
	.align		4
        /*000c*/ 	.word	0xfffffffe
	.align		4
        /*0010*/ 	.word	0x00000000
	.align		4
        /*0014*/ 	.word	0xfffffffd
	.align		4
        /*0018*/ 	.word	0x00000000
	.align		4
        /*001c*/ 	.word	0xfffffffc


//--------------------- .text._Z28count_kmers_coalesced_kernelPKciiPji --------------------------
	.section	.text._Z28count_kmers_coalesced_kernelPKciiPji,"ax",@progbits
	.align	128
        .global         _Z28count_kmers_coalesced_kernelPKciiPji
        .type           _Z28count_kmers_coalesced_kernelPKciiPji,@function
        .size           _Z28count_kmers_coalesced_kernelPKciiPji,(.L_x_82 - _Z28count_kmers_coalesced_kernelPKciiPji)
        .other          _Z28count_kmers_coalesced_kernelPKciiPji,@"STO_CUDA_ENTRY STV_DEFAULT"
_Z28count_kmers_coalesced_kernelPKciiPji:
.text._Z28count_kmers_coalesced_kernelPKciiPji:
[----:B------:R-:W0:Y:S01]  /*0000*/  LDC R1, c[0x0][0x37c] ;  /* 0x0000df00ff017b82 */ /* 0x000e220000000800 */
[----:B------:R-:W1:Y:S07]  /*0010*/  S2R R3, SR_TID.X ;  /* 0x0000000000037919 */ /* 0x000e6e0000002100 */
[----:B------:R-:W2:Y:S01]  /*0020*/  S2UR UR4, SR_CTAID.X ;  /* 0x00000000000479c3 */ /* 0x000ea20000002500 */
[----:B------:R-:W3:Y:S01]  /*0030*/  LDCU.64 UR8, c[0x0][0x358] ;  /* 0x00006b00ff0877ac */ /* 0x000ee20008000a00 */
[----:B------:R-:W-:Y:S01]  /*0040*/  BSSY.RECONVERGENT B2, `(.L_x_0) ;  /* 0x000009b000027945 */ /* 0x000fe20003800200 */
[----:B0-----:R-:W-:Y:S01]  /*0050*/  VIADD R1, R1, 0xffffffc0 ;  /* 0xffffffc001017836 */ /* 0x001fe20000000000 */
[----:B------:R-:W0:Y:S04]  /*0060*/  LDCU.64 UR10, c[0x0][0x380] ;  /* 0x00007000ff0a77ac */ /* 0x000e280008000a00 */
[----:B------:R-:W2:Y:S01]  /*0070*/  LDC R22, c[0x0][0x398] ;  /* 0x0000e600ff167b82 */ /* 0x000ea20000000800 */
[----:B------:R-:W4:Y:S07]  /*0080*/  LDCU.64 UR12, c[0x0][0x380] ;  /* 0x00007000ff0c77ac */ /* 0x000f2e0008000a00 */
[----:B------:R-:W5:Y:S08]  /*0090*/  LDC.64 R12, c[0x0][0x388] ;  /* 0x0000e200ff0c7b82 */ /* 0x000f700000000a00 */
[----:B------:R-:W0:Y:S01]  /*00a0*/  LDC R2, c[0x0][0x360] ;  /* 0x0000d800ff027b82 */ /* 0x000e220000000800 */
[----:B--2---:R-:W-:Y:S01]  /*00b0*/  IMAD R4, R22, UR4, RZ ;  /* 0x0000000416047c24 */ /* 0x004fe2000f8e02ff */
[----:B------:R-:W2:Y:S03]  /*00c0*/  LDCU.64 UR4, c[0x0][0x380] ;  /* 0x00007000ff0477ac */ /* 0x000ea60008000a00 */
[----:B-1----:R-:W-:Y:S01]  /*00d0*/  IMAD.IADD R7, R4, 0x1, R3 ;  /* 0x0000000104077824 */ /* 0x002fe200078e0203 */
[----:B-----5:R-:W-:-:S04]  /*00e0*/  ISETP.GE.AND P2, PT, R13, 0x1, PT ;  /* 0x000000010d00780c */ /* 0x020fc80003f46270 */
[----:B------:R-:W-:-:S13]  /*00f0*/  ISETP.GE.OR P0, PT, R7, R12, !P2 ;  /* 0x0000000c0700720c */ /* 0x000fda0005706670 */
[----:B0-234-:R-:W-:Y:S05]  /*0100*/  @P0 BRA `(.L_x_1) ;  /* 0x0000000800380947 */ /* 0x01dfea0003800000 */
[----:B------:R-:W-:Y:S01]  /*0110*/  LOP3.LUT R0, RZ, R4, RZ, 0x33, !PT ;  /* 0x00000004ff007212 */ /* 0x000fe200078e33ff */
[----:B------:R-:W-:Y:S03]  /*0120*/  BSSY.RECONVERGENT B1, `(.L_x_2) ;  /* 0x000007f000017945 */ /* 0x000fe60003800200 */
[----:B------:R-:W-:-:S04]  /*0130*/  IADD3 R0, PT, PT, -R3, R12, R0 ;  /* 0x0000000c03007210 */ /* 0x000fc80007ffe100 */
[----:B------:R-:W-:-:S04]  /*0140*/  VIADDMNMX.U32 R0, R13, 0xffffffff, R0, PT ;  /* 0xffffffff0d007846 */ /* 0x000fc80003800000 */
[C---:B------:R-:W-:Y:S01]  /*0150*/  ISETP.GE.U32.AND P0, PT, R0.reuse, 0x3, PT ;  /* 0x000000030000780c */ /* 0x040fe20003f06070 */
[----:B------:R-:W-:Y:S02]  /*0160*/  VIADD R5, R0, 0x1 ;  /* 0x0000000100057836 */ /* 0x000fe40000000000 */
[----:B------:R-:W-:-:S03]  /*0170*/  IMAD.MOV.U32 R0, RZ, RZ, RZ ;  /* 0x000000ffff007224 */ /* 0x000fc600078e00ff */
[----:B------:R-:W-:-:S07]  /*0180*/  LOP3.LUT R9, R5, 0x3, RZ, 0xc0, !PT ;  /* 0x0000000305097812 */ /* 0x000fce00078ec0ff */
[----:B------:R-:W-:Y:S05]  /*0190*/  @!P0 BRA `(.L_x_3) ;  /* 0x0000000400dc8947 */ /* 0x000fea0003800000 */
[----:B------:R-:W-:Y:S01]  /*01a0*/  LOP3.LUT R0, R5, 0xfffffffc, RZ, 0xc0, !PT ;  /* 0xfffffffc05007812 */ /* 0x000fe200078ec0ff */
[----:B------:R-:W-:Y:S01]  /*01b0*/  BSSY.RELIABLE B0, `(.L_x_4) ;  /* 0x0000066000007945 */ /* 0x000fe20003800100 */
[----:B------:R-:W-:Y:S02]  /*01c0*/  IMAD.MOV.U32 R5, RZ, RZ, RZ ;  /* 0x000000ffff057224 */ /* 0x000fe400078e00ff */
[----:B------:R-:W-:-:S13]  /*01d0*/  ISETP.GT.AND P0, PT, R0, RZ, PT ;  /* 0x000000ff0000720c */ /* 0x000fda0003f04270 */
[----:B------:R-:W-:Y:S05]  /*01e0*/  @!P0 BRA `(.L_x_5) ;  /* 0x0000000400888947 */ /* 0x000fea0003800000 */
[----:B------:R-:W-:Y:S01]  /*01f0*/  IMAD.IADD R6, R0, 0x1, -R5 ;  /* 0x0000000100067824 */ /* 0x000fe200078e0a05 */
[----:B------:R-:W-:Y:S01]  /*0200*/  BSSY.RECONVERGENT B3, `(.L_x_6) ;  /* 0x000003c000037945 */ /* 0x000fe20003800200 */
[----:B------:R-:W-:-:S03]  /*0210*/  PLOP3.LUT P0, PT, PT, PT, PT, 0x80, 0x8 ;  /* 0x000000000008781c */ /* 0x000fc60003f0f070 */
[----:B------:R-:W-:-:S13]  /*0220*/  ISETP.GT.AND P1, PT, R6, 0xc, PT ;  /* 0x0000000c0600780c */ /* 0x000fda0003f24270 */
[----:B------:R-:W-:Y:S05]  /*0230*/  @!P1 BRA `(.L_x_7) ;  /* 0x0000000000e09947 */ /* 0x000fea0003800000 */
[----:B------:R-:W-:Y:S01]  /*0240*/  PLOP3.LUT P0, PT, PT, PT, PT, 0x8, 0x80 ;  /* 0x000000000080781c */ /* 0x000fe20003f0e170 */
[----:B------:R-:W-:-:S12]  /*0250*/  VIADD R20, R0, 0xfffffff4 ;  /* 0xfffffff400147836 */ /* 0x000fd80000000000 */
.L_x_8:
[----:B0-----:R-:W-:Y:S02]  /*0260*/  IMAD.IADD R11, R7, 0x1, R5 ;  /* 0x00000001070b7824 */ /* 0x001fe400078e0205 */
[C---:B------:R-:W-:Y:S02]  /*0270*/  VIADD R6, R5.reuse, 0x4 ;  /* 0x0000000405067836 */ /* 0x040fe40000000000 */
[----:B------:R-:W-:Y:S01]  /*0280*/  VIADD R8, R5, 0x8 ;  /* 0x0000000805087836 */ /* 0x000fe20000000000 */
[----:B------:R-:W-:Y:S01]  /*0290*/  IADD3 R10, P1, PT, R11, UR4, RZ ;  /* 0x000000040b0a7c10 */ /* 0x000fe2000ff3e0ff */
[C---:B------:R-:W-:Y:S02]  /*02a0*/  IMAD.IADD R15, R7.reuse, 0x1, R6 ;  /* 0x00000001070f7824 */ /* 0x040fe400078e0206 */
[----:B------:R-:W-:Y:S01]  /*02b0*/  IMAD.IADD R17, R7, 0x1, R8 ;  /* 0x0000000107117824 */ /* 0x000fe200078e0208 */
[----:B------:R-:W-:Y:S02]  /*02c0*/  LEA.HI.X.SX32 R11, R11, UR5, 0x1, P1 ;  /* 0x000000050b0b7c11 */ /* 0x000fe400088f0eff */
[----:B------:R-:W-:-:S03]  /*02d0*/  IADD3 R14, P1, PT, R15, UR4, RZ ;  /* 0x000000040f0e7c10 */ /* 0x000fc6000ff3e0ff */
[----:B------:R-:W2:Y:S04]  /*02e0*/  LDG.E.U8 R19, desc[UR8][R10.64+0x3] ;  /* 0x000003080a137981 */ /* 0x000ea8000c1e1100 */
[----:B------:R-:W2:Y:S01]  /*02f0*/  LDG.E.U8 R24, desc[UR8][R10.64+0x2] ;  /* 0x000002080a187981 */ /* 0x000ea2000c1e1100 */
[----:B------:R-:W-:-:S03]  /*0300*/  LEA.HI.X.SX32 R15, R15, UR5, 0x1, P1 ;  /* 0x000000050f0f7c11 */ /* 0x000fc600088f0eff */
[----:B------:R-:W3:Y:S04]  /*0310*/  LDG.E.U8 R18, desc[UR8][R10.64+0x1] ;  /* 0x000001080a127981 */ /* 0x000ee8000c1e1100 */
[----:B------:R0:W3:Y:S01]  /*0320*/  LDG.E.U8 R27, desc[UR8][R10.64] ;  /* 0x000000080a1b7981 */ /* 0x0000e2000c1e1100 */
[----:B------:R-:W-:-:S03]  /*0330*/  IADD3 R16, P1, PT, R17, UR4, RZ ;  /* 0x0000000411107c10 */ /* 0x000fc6000ff3e0ff */
[----:B------:R-:W4:Y:S04]  /*0340*/  LDG.E.U8 R23, desc[UR8][R14.64+0x3] ;  /* 0x000003080e177981 */ /* 0x000f28000c1e1100 */
[----:B------:R-:W4:Y:S01]  /*0350*/  LDG.E.U8 R28, desc[UR8][R14.64+0x2] ;  /* 0x000002080e1c7981 */ /* 0x000f22000c1e1100 */
[----:B------:R-:W-:Y:S01]  /*0360*/  LEA.HI.X.SX32 R17, R17, UR5, 0x1, P1 ;  /* 0x0000000511117c11 */ /* 0x000fe200088f0eff */
[----:B0-----:R-:W-:Y:S02]  /*0370*/  VIADD R10, R5, 0xc ;  /* 0x0000000c050a7836 */ /* 0x001fe40000000000 */
[----:B------:R-:W5:Y:S04]  /*0380*/  LDG.E.U8 R21, desc[UR8][R14.64+0x1] ;  /* 0x000001080e157981 */ /* 0x000f68000c1e1100 */
[----:B------:R-:W5:Y:S04]  /*0390*/  LDG.E.U8 R26, desc[UR8][R16.64+0x3] ;  /* 0x00000308101a7981 */ /* 0x000f68000c1e1100 */
[----:B------:R-:W5:Y:S04]  /*03a0*/  LDG.E.U8 R29, desc[UR8][R16.64+0x2] ;  /* 0x00000208101d7981 */ /* 0x000f68000c1e1100 */
[----:B------:R-:W5:Y:S04]  /*03b0*/  LDG.E.U8 R14, desc[UR8][R14.64] ;  /* 0x000000080e0e7981 */ /* 0x000f68000c1e1100 */
[----:B------:R-:W5:Y:S04]  /*03c0*/  LDG.E.U8 R25, desc[UR8][R16.64+0x1] ;  /* 0x0000010810197981 */ /* 0x000f68000c1e1100 */
[----:B------:R-:W5:Y:S01]  /*03d0*/  LDG.E.U8 R11, desc[UR8][R16.64] ;  /* 0x00000008100b7981 */ /* 0x000f62000c1e1100 */
[----:B--2---:R-:W-:Y:S01]  /*03e0*/  PRMT R24, R24, 0x3340, R19 ;  /* 0x0000334018187816 */ /* 0x004fe20000000013 */
[----:B------:R-:W-:Y:S01]  /*03f0*/  IMAD.IADD R19, R7, 0x1, R10 ;  /* 0x0000000107137824 */ /* 0x000fe200078e020a */
[----:B---3--:R-:W-:-:S04]  /*0400*/  PRMT R27, R27, 0x3340, R18 ;  /* 0x000033401b1b7816 */ /* 0x008fc80000000012 */
[----:B------:R-:W-:-:S04]  /*0410*/  IADD3 R18, P1, PT, R19, UR4, RZ ;  /* 0x0000000413127c10 */ /* 0x000fc8000ff3e0ff */
[----:B------:R-:W-:Y:S02]  /*0420*/  LEA.HI.X.SX32 R19, R19, UR5, 0x1, P1 ;  /* 0x0000000513137c11 */ /* 0x000fe400088f0eff */
[----:B----4-:R-:W-:-:S03]  /*0430*/  PRMT R23, R28, 0x3340, R23 ;  /* 0x000033401c177816 */ /* 0x010fc60000000017 */
[----:B------:R-:W2:Y:S04]  /*0440*/  LDG.E.U8 R15, desc[UR8][R18.64+0x3] ;  /* 0x00000308120f7981 */ /* 0x000ea8000c1e1100 */
[----:B------:R-:W2:Y:S04]  /*0450*/  LDG.E.U8 R16, desc[UR8][R18.64+0x2] ;  /* 0x0000020812107981 */ /* 0x000ea8000c1e1100 */
[----:B------:R-:W3:Y:S04]  /*0460*/  LDG.E.U8 R17, desc[UR8][R18.64+0x1] ;  /* 0x0000010812117981 */ /* 0x000ee8000c1e1100 */
[----:B------:R-:W3:Y:S01]  /*0470*/  LDG.E.U8 R28, desc[UR8][R18.64] ;  /* 0x00000008121c7981 */ /* 0x000ee2000c1e1100 */
[----:B-----5:R-:W-:-:S02]  /*0480*/  PRMT R14, R14, 0x3340, R21 ;  /* 0x000033400e0e7816 */ /* 0x020fc40000000015 */
[----:B------:R-:W-:Y:S01]  /*0490*/  PRMT R26, R29, 0x3340, R26 ;  /* 0x000033401d1a7816 */ /* 0x000fe2000000001a */
[----:B------:R-:W-:Y:S01]  /*04a0*/  IMAD.IADD R21, R1, 0x1, R5 ;  /* 0x0000000101157824 */ /* 0x000fe200078e0205 */
[----:B------:R-:W-:Y:S02]  /*04b0*/  PRMT R24, R27, 0x5410, R24 ;  /* 0x000054101b187816 */ /* 0x000fe40000000018 */
[----:B------:R-:W-:Y:S01]  /*04c0*/  PRMT R11, R11, 0x3340, R25 ;  /* 0x000033400b0b7816 */ /* 0x000fe20000000019 */
[C---:B------:R-:W-:Y:S01]  /*04d0*/  IMAD.IADD R8, R1.reuse, 0x1, R8 ;  /* 0x0000000101087824 */ /* 0x040fe200078e0208 */
[----:B------:R-:W-:Y:S01]  /*04e0*/  PRMT R14, R14, 0x5410, R23 ;  /* 0x000054100e0e7816 */ /* 0x000fe20000000017 */
[----:B------:R-:W-:Y:S01]  /*04f0*/  IMAD.IADD R10, R1, 0x1, R10 ;  /* 0x00000001010a7824 */ /* 0x000fe200078e020a */
[----:B------:R-:W-:Y:S01]  /*0500*/  PRMT R11, R11, 0x5410, R26 ;  /* 0x000054100b0b7816 */ /* 0x000fe2000000001a */
[----:B------:R0:W-:Y:S01]  /*0510*/  STL [R21], R24 ;  /* 0x0000001815007387 */ /* 0x0001e20000100800 */
[----:B------:R-:W-:-:S05]  /*0520*/  VIADD R5, R5, 0x10 ;  /* 0x0000001005057836 */ /* 0x000fca0000000000 */
[----:B------:R-:W-:Y:S02]  /*0530*/  ISETP.GE.AND P1, PT, R5, R20, PT ;  /* 0x000000140500720c */ /* 0x000fe40003f26270 */
[----:B--2---:R-:W-:Y:S02]  /*0540*/  PRMT R15, R16, 0x3340, R15 ;  /* 0x00003340100f7816 */ /* 0x004fe4000000000f */
[----:B---3--:R-:W-:Y:S01]  /*0550*/  PRMT R28, R28, 0x3340, R17 ;  /* 0x000033401c1c7816 */ /* 0x008fe20000000011 */
[----:B------:R-:W-:-:S03]  /*0560*/  IMAD.IADD R17, R1, 0x1, R6 ;  /* 0x0000000101117824 */ /* 0x000fc600078e0206 */
[----:B------:R-:W-:Y:S02]  /*0570*/  PRMT R15, R28, 0x5410, R15 ;  /* 0x000054101c0f7816 */ /* 0x000fe4000000000f */
[----:B------:R0:W-:Y:S04]  /*0580*/  STL [R17], R14 ;  /* 0x0000000e11007387 */ /* 0x0001e80000100800 */
[----:B------:R0:W-:Y:S04]  /*0590*/  STL [R8], R11 ;  /* 0x0000000b08007387 */ /* 0x0001e80000100800 */
[----:B------:R0:W-:Y:S01]  /*05a0*/  STL [R10], R15 ;  /* 0x0000000f0a007387 */ /* 0x0001e20000100800 */
[----:B------:R-:W-:Y:S05]  /*05b0*/  @!P1 BRA `(.L_x_8) ;  /* 0xfffffffc00289947 */ /* 0x000fea000383ffff */
.L_x_7:
[----:B------:R-:W-:Y:S05]  /*05c0*/  BSYNC.RECONVERGENT B3 ;  /* 0x0000000000037941 */ /* 0x000fea0003800200 */
.L_x_6:
[----:B------:R-:W-:Y:S01]  /*05d0*/  IMAD.IADD R6, R0, 0x1, -R5 ;  /* 0x0000000100067824 */ /* 0x000fe200078e0a05 */
[----:B------:R-:W-:Y:S04]  /*05e0*/  BSSY.RECONVERGENT B3, `(.L_x_9) ;  /* 0x000001f000037945 */ /* 0x000fe80003800200 */
[----:B------:R-:W-:-:S13]  /*05f0*/  ISETP.GT.AND P1, PT, R6, 0x4, PT ;  /* 0x000000040600780c */ /* 0x000fda0003f24270 */
[----:B------:R-:W-:Y:S05]  /*0600*/  @!P1 BRA `(.L_x_10) ;  /* 0x0000000000709947 */ /* 0x000fea0003800000 */
[----:B------:R-:W1:Y:S01]  /*0610*/  LDCU.64 UR6, c[0x0][0x380] ;  /* 0x00007000ff0677ac */ /* 0x000e620008000a00 */
[----:B0-----:R-:W-:Y:S02]  /*0620*/  IMAD.IADD R8, R7, 0x1, R5 ;  /* 0x0000000107087824 */ /* 0x001fe400078e0205 */
[----:B------:R-:W-:-:S04]  /*0630*/  VIADD R6, R5, 0x4 ;  /* 0x0000000405067836 */ /* 0x000fc80000000000 */
[----:B------:R-:W-:Y:S01]  /*0640*/  IMAD.IADD R11, R7, 0x1, R6 ;  /* 0x00000001070b7824 */ /* 0x000fe200078e0206 */
[----:B-1----:R-:W-:-:S04]  /*0650*/  IADD3 R14, P0, PT, R8, UR6, RZ ;  /* 0x00000006080e7c10 */ /* 0x002fc8000ff1e0ff */
[----:B------:R-:W-:Y:S02]  /*0660*/  LEA.HI.X.SX32 R15, R8, UR7, 0x1, P0 ;  /* 0x00000007080f7c11 */ /* 0x000fe400080f0eff */
[----:B------:R-:W-:-:S03]  /*0670*/  IADD3 R10, P0, PT, R11, UR6, RZ ;  /* 0x000000060b0a7c10 */ /* 0x000fc6000ff1e0ff */
[----:B------:R-:W2:Y:S01]  /*0680*/  LDG.E.U8 R8, desc[UR8][R14.64+0x3] ;  /* 0x000003080e087981 */ /* 0x000ea2000c1e1100 */
[----:B------:R-:W-:-:S03]  /*0690*/  LEA.HI.X.SX32 R11, R11, UR7, 0x1, P0 ;  /* 0x000000070b0b7c11 */ /* 0x000fc600080f0eff */
[----:B------:R-:W2:Y:S04]  /*06a0*/  LDG.E.U8 R17, desc[UR8][R14.64+0x2] ;  /* 0x000002080e117981 */ /* 0x000ea8000c1e1100 */
[----:B------:R-:W3:Y:S04]  /*06b0*/  LDG.E.U8 R16, desc[UR8][R14.64+0x1] ;  /* 0x000001080e107981 */ /* 0x000ee8000c1e1100 */
[----:B------:R0:W3:Y:S04]  /*06c0*/  LDG.E.U8 R19, desc[UR8][R14.64] ;  /* 0x000000080e137981 */ /* 0x0000e8000c1e1100 */
[----:B------:R-:W4:Y:S04]  /*06d0*/  LDG.E.U8 R18, desc[UR8][R10.64+0x3] ;  /* 0x000003080a127981 */ /* 0x000f28000c1e1100 */
[----:B------:R-:W4:Y:S04]  /*06e0*/  LDG.E.U8 R21, desc[UR8][R10.64+0x2] ;  /* 0x000002080a157981 */ /* 0x000f28000c1e1100 */
[----:B------:R-:W5:Y:S04]  /*06f0*/  LDG.E.U8 R20, desc[UR8][R10.64+0x1] ;  /* 0x000001080a147981 */ /* 0x000f68000c1e1100 */
[----:B------:R-:W5:Y:S01]  /*0700*/  LDG.E.U8 R23, desc[UR8][R10.64] ;  /* 0x000000080a177981 */ /* 0x000f62000c1e1100 */
[----:B0-----:R-:W-:Y:S01]  /*0710*/  IMAD.IADD R15, R1, 0x1, R6 ;  /* 0x00000001010f7824 */ /* 0x001fe200078e0206 */
[----:B------:R-:W-:-:S02]  /*0720*/  PLOP3.LUT P0, PT, PT, PT, PT, 0x8, 0x80 ;  /* 0x000000000080781c */ /* 0x000fc40003f0e170 */
[----:B--2---:R-:W-:Y:S01]  /*0730*/  PRMT R8, R17, 0x3340, R8 ;  /* 0x0000334011087816 */ /* 0x004fe20000000008 */
[----:B------:R-:W-:Y:S01]  /*0740*/  IMAD.IADD R17, R1, 0x1, R5 ;  /* 0x0000000101117824 */ /* 0x000fe200078e0205 */
[----:B---3--:R-:W-:-:S04]  /*0750*/  PRMT R19, R19, 0x3340, R16 ;  /* 0x0000334013137816 */ /* 0x008fc80000000010 */
[----:B------:R-:W-:Y:S02]  /*0760*/  PRMT R8, R19, 0x5410, R8 ;  /* 0x0000541013087816 */ /* 0x000fe40000000008 */
[----:B----4-:R-:W-:Y:S02]  /*0770*/  PRMT R18, R21, 0x3340, R18 ;  /* 0x0000334015127816 */ /* 0x010fe40000000012 */
[----:B-----5:R-:W-:-:S04]  /*0780*/  PRMT R23, R23, 0x3340, R20 ;  /* 0x0000334017177816 */ /* 0x020fc80000000014 */
[----:B------:R-:W-:Y:S01]  /*0790*/  PRMT R18, R23, 0x5410, R18 ;  /* 0x0000541017127816 */ /* 0x000fe20000000012 */
[----:B------:R1:W-:Y:S04]  /*07a0*/  STL [R17], R8 ;  /* 0x0000000811007387 */ /* 0x0003e80000100800 */
[----:B------:R1:W-:Y:S01]  /*07b0*/  STL [R15], R18 ;  /* 0x000000120f007387 */ /* 0x0003e20000100800 */
[----:B------:R-:W-:-:S07]  /*07c0*/  VIADD R5, R5, 0x8 ;  /* 0x0000000805057836 */ /* 0x000fce0000000000 */
.L_x_10:
[----:B------:R-:W-:Y:S05]  /*07d0*/  BSYNC.RECONVERGENT B3 ;  /* 0x0000000000037941 */ /* 0x000fea0003800200 */
.L_x_9:
[----:B------:R-:W-:-:S13]  /*07e0*/  ISETP.NE.OR P0, PT, R5, R0, P0 ;  /* 0x000000000500720c */ /* 0x000fda0000705670 */
[----:B------:R-:W-:Y:S05]  /*07f0*/  @!P0 BREAK.RELIABLE B0 ;  /* 0x0000000000008942 */ /* 0x000fea0003800100 */
[----:B------:R-:W-:Y:S05]  /*0800*/  @!P0 BRA `(.L_x_3) ;  /* 0x0000000000408947 */ /* 0x000fea0003800000 */
.L_x_5:
[----:B------:R-:W-:Y:S05]  /*0810*/  BSYNC.RELIABLE B0 ;  /* 0x0000000000007941 */ /* 0x000fea0003800100 */
.L_x_4:
[----:B--2---:R-:W-:-:S05]  /*0820*/  IMAD.IADD R6, R7, 0x1, R5 ;  /* 0x0000000107067824 */ /* 0x004fca00078e0205 */
[----:B0-----:R-:W-:-:S04]  /*0830*/  IADD3 R10, P0, PT, R6, UR10, RZ ;  /* 0x0000000a060a7c10 */ /* 0x001fc8000ff1e0ff */
[----:B------:R-:W-:-:S05]  /*0840*/  LEA.HI.X.SX32 R11, R6, UR11, 0x1, P0 ;  /* 0x0000000b060b7c11 */ /* 0x000fca00080f0eff */
[----:B------:R-:W2:Y:S04]  /*0850*/  LDG.E.U8 R6, desc[UR8][R10.64+0x3] ;  /* 0x000003080a067981 */ /* 0x000ea8000c1e1100 */
[----:B-1----:R-:W2:Y:S04]  /*0860*/  LDG.E.U8 R15, desc[UR8][R10.64+0x2] ;  /* 0x000002080a0f7981 */ /* 0x002ea8000c1e1100 */
[----:B------:R-:W3:Y:S04]  /*0870*/  LDG.E.U8 R8, desc[UR8][R10.64+0x1] ;  /* 0x000001080a087981 */ /* 0x000ee8000c1e1100 */
[----:B------:R-:W3:Y:S01]  /*0880*/  LDG.E.U8 R17, desc[UR8][R10.64] ;  /* 0x000000080a117981 */ /* 0x000ee2000c1e1100 */
[----:B--2---:R-:W-:Y:S01]  /*0890*/  PRMT R6, R15, 0x3340, R6 ;  /* 0x000033400f067816 */ /* 0x004fe20000000006 */
[----:B------:R-:W-:-:S02]  /*08a0*/  IMAD.IADD R15, R1, 0x1, R5 ;  /* 0x00000001010f7824 */ /* 0x000fc400078e0205 */
[----:B------:R-:W-:Y:S01]  /*08b0*/  VIADD R5, R5, 0x4 ;  /* 0x0000000405057836 */ /* 0x000fe20000000000 */
[----:B---3--:R-:W-:-:S04]  /*08c0*/  PRMT R17, R17, 0x3340, R8 ;  /* 0x0000334011117816 */ /* 0x008fc80000000008 */
[----:B------:R-:W-:Y:S02]  /*08d0*/  ISETP.NE.AND P0, PT, R5, R0, PT ;  /* 0x000000000500720c */ /* 0x000fe40003f05270 */
[----:B------:R-:W-:-:S05]  /*08e0*/  PRMT R6, R17, 0x5410, R6 ;  /* 0x0000541011067816 */ /* 0x000fca0000000006 */
[----:B------:R2:W-:Y:S06]  /*08f0*/  STL [R15], R6 ;  /* 0x000000060f007387 */ /* 0x0005ec0000100800 */
[----:B------:R-:W-:Y:S05]  /*0900*/  @P0 BRA `(.L_x_4) ;  /* 0xfffffffc00c40947 */ /* 0x000fea000383ffff */
.L_x_3:
[----:B------:R-:W-:Y:S05]  /*0910*/  BSYNC.RECONVERGENT B1 ;  /* 0x0000000000017941 */ /* 0x000fea0003800200 */
.L_x_2:
[----:B------:R-:W-:-:S13]  /*0920*/  ISETP.NE.AND P0, PT, R9, RZ, PT ;  /* 0x000000ff0900720c */ /* 0x000fda0003f05270 */
[----:B------:R-:W-:Y:S05]  /*0930*/  @!P0 BRA `(.L_x_1) ;  /* 0x00000000002c8947 */ /* 0x000fea0003800000 */
[----:B--2---:R-:W-:-:S07]  /*0940*/  IMAD.MOV.U32 R6, RZ, RZ, RZ ;  /* 0x000000ffff067224 */ /* 0x004fce00078e00ff */
.L_x_11:
[----:B---3--:R-:W-:-:S05]  /*0950*/  IMAD.IADD R5, R7, 0x1, R0 ;  /* 0x0000000107057824 */ /* 0x008fca00078e0200 */
[----:B0-----:R-:W-:-:S04]  /*0960*/  IADD3 R10, P0, PT, R5, UR12, RZ ;  /* 0x0000000c050a7c10 */ /* 0x001fc8000ff1e0ff */
[----:B------:R-:W-:-:S05]  /*0970*/  LEA.HI.X.SX32 R11, R5, UR13, 0x1, P0 ;  /* 0x0000000d050b7c11 */ /* 0x000fca00080f0eff */
[----:B------:R-:W2:Y:S01]  /*0980*/  LDG.E.U8 R10, desc[UR8][R10.64] ;  /* 0x000000080a0a7981 */ /* 0x000ea2000c1e1100 */
[----:B------:R-:W-:Y:S02]  /*0990*/  IMAD.IADD R5, R1, 0x1, R0 ;  /* 0x0000000101057824 */ /* 0x000fe400078e0200 */
[----:B------:R-:W-:Y:S02]  /*09a0*/  VIADD R6, R6, 0x1 ;  /* 0x0000000106067836 */ /* 0x000fe40000000000 */
[----:B------:R-:W-:-:S03]  /*09b0*/  VIADD R0, R0, 0x1 ;  /* 0x0000000100007836 */ /* 0x000fc60000000000 */
[----:B------:R-:W-:Y:S01]  /*09c0*/  ISETP.NE.AND P0, PT, R6, R9, PT ;  /* 0x000000090600720c */ /* 0x000fe20003f05270 */
[----:B--2---:R3:W-:-:S12]  /*09d0*/  STL.U8 [R5], R10 ;  /* 0x0000000a05007387 */ /* 0x0047d80000100000 */
[----:B------:R-:W-:Y:S05]  /*09e0*/  @P0 BRA `(.L_x_11) ;  /* 0xfffffffc00d80947 */ /* 0x000fea000383ffff */
.L_x_1:
[----:B------:R-:W-:Y:S05]  /*09f0*/  BSYNC.RECONVERGENT B2 ;  /* 0x0000000000027941 */ /* 0x000fea0003800200 */
.L_x_0:
[----:B------:R-:W-:Y:S05]  /*0a00*/  WARPSYNC.ALL ;  /* 0x0000000000007948 */ /* 0x000fea0003800000 */
[----:B------:R-:W4:Y:S01]  /*0a10*/  I2F.U32.RP R9, R2 ;  /* 0x0000000200097306 */ /* 0x000f220000209000 */
[----:B------:R-:W-:Y:S01]  /*0a20*/  IMAD.IADD R0, R3, 0x1, R2 ;  /* 0x0000000103007824 */ /* 0x000fe200078e0202 */
[----:B------:R-:W-:Y:S01]  /*0a30*/  ISETP.NE.U32.AND P3, PT, R2, RZ, PT ;  /* 0x000000ff0200720c */ /* 0x000fe20003f65070 */
[----:B------:R-:W-:Y:S03]  /*0a40*/  BSSY.RECONVERGENT B0, `(.L_x_12) ;  /* 0x0000028000007945 */ /* 0x000fe60003800200 */
[----:B------:R-:W-:-:S02]  /*0a50*/  ISETP.GE.U32.AND P0, PT, R0, 0x400, PT ;  /* 0x000004000000780c */ /* 0x000fc40003f06070 */
[----:B---3--:R-:W-:Y:S02]  /*0a60*/  VIMNMX.U32 R5, PT, PT, R0, 0x400, !PT ;  /* 0x0000040000057848 */ /* 0x008fe40007fe0000 */
[----:B01----:R-:W-:-:S04]  /*0a70*/  SEL R8, RZ, 0x1, P0 ;  /* 0x00000001ff087807 */ /* 0x003fc80000000000 */
[----:B------:R-:W-:Y:S01]  /*0a80*/  IADD3 R5, PT, PT, R5, -R0, -R8 ;  /* 0x8000000005057210 */ /* 0x000fe20007ffe808 */
[----:B----4-:R-:W2:Y:S02]  /*0a90*/  MUFU.RCP R9, R9 ;  /* 0x0000000900097308 */ /* 0x010ea40000001000 */
[----:B--2---:R-:W-:-:S06]  /*0aa0*/  VIADD R6, R9, 0xffffffe ;  /* 0x0ffffffe09067836 */ /* 0x004fcc0000000000 */
[----:B------:R0:W1:Y:S02]  /*0ab0*/  F2I.FTZ.U32.TRUNC.NTZ R7, R6 ;  /* 0x0000000600077305 */ /* 0x000064000021f000 */
[----:B0-----:R-:W-:Y:S02]  /*0ac0*/  IMAD.MOV.U32 R6, RZ, RZ, RZ ;  /* 0x000000ffff067224 */ /* 0x001fe400078e00ff */
[----:B-1----:R-:W-:-:S04]  /*0ad0*/  IMAD.MOV R11, RZ, RZ, -R7 ;  /* 0x000000ffff0b7224 */ /* 0x002fc800078e0a07 */
[----:B------:R-:W-:-:S04]  /*0ae0*/  IMAD R11, R11, R2, RZ ;  /* 0x000000020b0b7224 */ /* 0x000fc800078e02ff */
[----:B------:R-:W-:-:S06]  /*0af0*/  IMAD.HI.U32 R10, R7, R11, R6 ;  /* 0x0000000b070a7227 */ /* 0x000fcc00078e0006 */
[----:B------:R-:W-:-:S04]  /*0b00*/  IMAD.HI.U32 R7, R10, R5, RZ ;  /* 0x000000050a077227 */ /* 0x000fc800078e00ff */
[----:B------:R-:W-:-:S04]  /*0b10*/  IMAD.MOV R0, RZ, RZ, -R7 ;  /* 0x000000ffff007224 */ /* 0x000fc800078e0a07 */
[----:B------:R-:W-:-:S05]  /*0b20*/  IMAD R5, R2, R0, R5 ;  /* 0x0000000002057224 */ /* 0x000fca00078e0205 */
[----:B------:R-:W-:-:S13]  /*0b30*/  ISETP.GE.U32.AND P0, PT, R5, R2, PT ;  /* 0x000000020500720c */ /* 0x000fda0003f06070 */
[----:B------:R-:W-:Y:S02]  /*0b40*/  @P0 IMAD.IADD R5, R5, 0x1, -R2 ;  /* 0x0000000105050824 */ /* 0x000fe400078e0a02 */
[----:B------:R-:W-:-:S03]  /*0b50*/  @P0 VIADD R7, R7, 0x1 ;  /* 0x0000000107070836 */ /* 0x000fc60000000000 */
[----:B------:R-:W-:-:S13]  /*0b60*/  ISETP.GE.U32.AND P1, PT, R5, R2, PT ;  /* 0x000000020500720c */ /* 0x000fda0003f26070 */
[----:B------:R-:W-:Y:S01]  /*0b70*/  @P1 VIADD R7, R7, 0x1 ;  /* 0x0000000107071836 */ /* 0x000fe20000000000 */
[----:B------:R-:W-:-:S05]  /*0b80*/  @!P3 LOP3.LUT R7, RZ, R2, RZ, 0x33, !PT ;  /* 0x00000002ff07b212 */ /* 0x000fca00078e33ff */
[----:B------:R-:W-:Y:S02]  /*0b90*/  IMAD.IADD R5, R8, 0x1, R7 ;  /* 0x0000000108057824 */ /* 0x000fe400078e0207 */
[----:B------:R-:W-:-:S03]  /*0ba0*/  IMAD.MOV.U32 R7, RZ, RZ, R3 ;  /* 0x000000ffff077224 */ /* 0x000fc600078e0003 */
[C---:B------:R-:W-:Y:S02]  /*0bb0*/  LOP3.LUT R6, R5.reuse, 0x3, RZ, 0xc0, !PT ;  /* 0x0000000305067812 */ /* 0x040fe400078ec0ff */
[----:B------:R-:W-:Y:S02]  /*0bc0*/  ISETP.GE.U32.AND P1, PT, R5, 0x3, PT ;  /* 0x000000030500780c */ /* 0x000fe40003f26070 */
[----:B------:R-:W-:-:S13]  /*0bd0*/  ISETP.NE.AND P0, PT, R6, 0x3, PT ;  /* 0x000000030600780c */ /* 0x000fda0003f05270 */
[----:B------:R-:W-:Y:S05]  /*0be0*/  @!P0 BRA `(.L_x_13) ;  /* 0x0000000000348947 */ /* 0x000fea0003800000 */
[----:B------:R-:W0:Y:S01]  /*0bf0*/  S2R R10, SR_CgaCtaId ;  /* 0x00000000000a7919 */ /* 0x000e220000008800 */
[----:B------:R-:W-:Y:S01]  /*0c00*/  MOV R7, 0x400 ;  /* 0x0000040000077802 */ /* 0x000fe20000000f00 */
[----:B------:R-:W-:Y:S02]  /*0c10*/  VIADD R0, R5, 0x1 ;  /* 0x0000000105007836 */ /* 0x000fe40000000000 */
[----:B------:R-:W-:-:S03]  /*0c20*/  IMAD.MOV.U32 R8, RZ, RZ, RZ ;  /* 0x000000ffff087224 */ /* 0x000fc600078e00ff */
[----:B------:R-:W-:Y:S02]  /*0c30*/  LOP3.LUT R9, R0, 0x3, RZ, 0xc0, !PT ;  /* 0x0000000300097812 */ /* 0x000fe400078ec0ff */
[----:B0-----:R-:W-:Y:S01]  /*0c40*/  LEA R10, R10, R7, 0x18 ;  /* 0x000000070a0a7211 */ /* 0x001fe200078ec0ff */
[----:B------:R-:W-:-:S07]  /*0c50*/  IMAD.MOV.U32 R7, RZ, RZ, R3 ;  /* 0x000000ffff077224 */ /* 0x000fce00078e0003 */
.L_x_14:
[----:B------:R-:W-:Y:S02]  /*0c60*/  IMAD R0, R7, 0x4, R10 ;  /* 0x0000000407007824 */ /* 0x000fe400078e020a */
[----:B------:R-:W-:Y:S02]  /*0c70*/  VIADD R8, R8, 0x1 ;  /* 0x0000000108087836 */ /* 0x000fe40000000000 */
[----:B------:R-:W-:Y:S01]  /*0c80*/  IMAD.IADD R7, R2, 0x1, R7 ;  /* 0x0000000102077824 */ /* 0x000fe200078e0207 */
[----:B------:R0:W-:Y:S02]  /*0c90*/  STS [R0], RZ ;  /* 0x000000ff00007388 */ /* 0x0001e40000000800 */
[----:B------:R-:W-:-:S13]  /*0ca0*/  ISETP.NE.AND P0, PT, R8, R9, PT ;  /* 0x000000090800720c */ /* 0x000fda0003f05270 */
[----:B0-----:R-:W-:Y:S05]  /*0cb0*/  @P0 BRA `(.L_x_14) ;  /* 0xfffffffc00e80947 */ /* 0x001fea000383ffff */
.L_x_13:
[----:B------:R-:W-:Y:S05]  /*0cc0*/  BSYNC.RECONVERGENT B0 ;  /* 0x0000000000007941 */ /* 0x000fea0003800200 */
.L_x_12:
[----:B------:R-:W-:Y:S04]  /*0cd0*/  BSSY.RECONVERGENT B0, `(.L_x_15) ;  /* 0x0000010000007945 */ /* 0x000fe80003800200 */
[----:B------:R-:W-:Y:S05]  /*0ce0*/  @!P1 BRA `(.L_x_16) ;  /* 0x0000000000389947 */ /* 0x000fea0003800000 */
[----:B------:R-:W0:Y:S01]  /*0cf0*/  S2R R9, SR_CgaCtaId ;  /* 0x0000000000097919 */ /* 0x000e220000008800 */
[----:B------:R-:W-:-:S04]  /*0d00*/  MOV R0, 0x400 ;  /* 0x0000040000007802 */ /* 0x000fc80000000f00 */
[----:B0-----:R-:W-:-:S07]  /*0d10*/  LEA R8, R9, R0, 0x18 ;  /* 0x0000000009087211 */ /* 0x001fce00078ec0ff */
.L_x_17:
[----:B0-----:R-:W-:Y:S02]  /*0d20*/  IMAD R15, R7, 0x4, R8 ;  /* 0x00000004070f7824 */ /* 0x001fe400078e0208 */
[C---:B------:R-:W-:Y:S02]  /*0d30*/  IMAD R7, R2.reuse, 0x4, R7 ;  /* 0x0000000402077824 */ /* 0x040fe400078e0207 */
[C---:B------:R-:W-:Y:S01]  /*0d40*/  IMAD R9, R2.reuse, 0x4, R15 ;  /* 0x0000000402097824 */ /* 0x040fe200078e020f */
[----:B------:R0:W-:Y:S02]  /*0d50*/  STS [R15], RZ ;  /* 0x000000ff0f007388 */ /* 0x0001e40000000800 */
[----:B------:R-:W-:Y:S01]  /*0d60*/  ISETP.GE.U32.AND P0, PT, R7, 0x400, PT ;  /* 0x000004000700780c */ /* 0x000fe20003f06070 */
[C---:B------:R-:W-:Y:S01]  /*0d70*/  IMAD R11, R2.reuse, 0x4, R9 ;  /* 0x00000004020b7824 */ /* 0x040fe200078e0209 */
[----:B------:R0:W-:Y:S03]  /*0d80*/  STS [R9], RZ ;  /* 0x000000ff09007388 */ /* 0x0001e60000000800 */
[----:B------:R-:W-:Y:S01]  /*0d90*/  IMAD R0, R2, 0x4, R11 ;  /* 0x0000000402007824 */ /* 0x000fe200078e020b */
[----:B------:R0:W-:Y:S04]  /*0da0*/  STS [R11], RZ ;  /* 0x000000ff0b007388 */ /* 0x0001e80000000800 */
[----:B------:R0:W-:Y:S03]  /*0db0*/  STS [R0], RZ ;  /* 0x000000ff00007388 */ /* 0x0001e60000000800 */
[----:B------:R-:W-:Y:S05]  /*0dc0*/  @!P0 BRA `(.L_x_17) ;  /* 0xfffffffc00d48947 */ /* 0x000fea000383ffff */
.L_x_16:
[----:B------:R-:W-:Y:S05]  /*0dd0*/  BSYNC.RECONVERGENT B0 ;  /* 0x0000000000007941 */ /* 0x000fea0003800200 */
.L_x_15:
[----:B------:R-:W-:Y:S01]  /*0de0*/  IMAD.IADD R7, R4, 0x1, R13 ;  /* 0x0000000104077824 */ /* 0x000fe200078e020d */
[----:B------:R-:W-:Y:S04]  /*0df0*/  BAR.SYNC.DEFER_BLOCKING 0x0 ;  /* 0x0000000000007b1d */ /* 0x000fe80000010000 */
[----:B------:R-:W-:-:S04]  /*0e00*/  ISETP.GT.AND P0, PT, R7, R12, PT ;  /* 0x0000000c0700720c */ /* 0x000fc80003f04270 */
[----:B------:R-:W-:-:S13]  /*0e10*/  ISETP.LT.OR P0, PT, R22, 0x1, P0 ;  /* 0x000000011600780c */ /* 0x000fda0000701670 */
[----:B------:R-:W-:Y:S05]  /*0e20*/  @P0 BRA `(.L_x_18) ;  /* 0x0000002000480947 */ /* 0x000fea0003800000 */
[----:B------:R-:W-:Y:S02]  /*0e30*/  ISETP.GE.U32.AND P1, PT, R3, 0x20, PT ;  /* 0x000000200300780c */ /* 0x000fe40003f26070 */
[C---:B0-----:R-:W-:Y:S02]  /*0e40*/  VIMNMX R0, PT, PT, R13.reuse, 0x20, PT ;  /* 0x000000200d007848 */ /* 0x041fe40003fe0100 */
[----:B------:R-:W-:Y:S01]  /*0e50*/  ISETP.GT.AND P1, PT, R13, RZ, !P1 ;  /* 0x000000ff0d00720c */ /* 0x000fe20004f24270 */
[----:B------:R-:W-:-:S12]  /*0e60*/  @!P2 BRA `(.L_x_19) ;  /* 0x0000001c0098a947 */ /* 0x000fd80003800000 */
[----:B------:R-:W-:-:S13]  /*0e70*/  ISETP.GE.U32.AND P0, PT, R13, 0x21, PT ;  /* 0x000000210d00780c */ /* 0x000fda0003f06070 */
[----:B------:R-:W-:Y:S05]  /*0e80*/  @!P0 BRA `(.L_x_20) ;  /* 0x0000001400a08947 */ /* 0x000fea0003800000 */
[----:B------:R-:W-:Y:S01]  /*0e90*/  IADD3 R9, PT, PT, -R3, 0x1f, RZ ;  /* 0x0000001f03097810 */ /* 0x000fe20007ffe1ff */
[C---:B------:R-:W-:Y:S02]  /*0ea0*/  IMAD.IADD R10, R0.reuse, 0x1, -R13 ;  /* 0x00000001000a7824 */ /* 0x040fe400078e0a0d */
[--C-:B------:R-:W-:Y:S01]  /*0eb0*/  IMAD.IADD R11, R13, 0x1, -R0.reuse ;  /* 0x000000010d0b7824 */ /* 0x100fe200078e0a00 */
[----:B------:R-:W-:Y:S01]  /*0ec0*/  VIADDMNMX.U32 R8, R0, 0xffffffff, R9, PT ;  /* 0xffffffff00087846 */ /* 0x000fe20003800009 */
[----:B------:R-:W-:Y:S01]  /*0ed0*/  IMAD.IADD R9, R1, 0x1, R0 ;  /* 0x0000000101097824 */ /* 0x000fe200078e0200 */
[----:B------:R-:W-:Y:S01]  /*0ee0*/  ISETP.GT.U32.AND P2, PT, R10, -0x4, PT ;  /* 0xfffffffc0a00780c */ /* 0x000fe20003f44070 */
[----:B------:R-:W-:Y:S01]  /*0ef0*/  IMAD.MOV.U32 R10, RZ, RZ, RZ ;  /* 0x000000ffff0a7224 */ /* 0x000fe200078e00ff */
[----:B------:R-:W-:Y:S01]  /*0f00*/  LOP3.LUT R11, R11, 0x3, RZ, 0xc0, !PT ;  /* 0x000000030b0b7812 */ /* 0x000fe200078ec0ff */
[----:B------:R-:W-:-:S05]  /*0f10*/  VIADD R19, R8, 0x1 ;  /* 0x0000000108137836 */ /* 0x000fca0000000000 */
[C---:B------:R-:W-:Y:S02]  /*0f20*/  LOP3.LUT R18, R19.reuse, 0x3, RZ, 0xc0, !PT ;  /* 0x0000000313127812 */ /* 0x040fe400078ec0ff */
[----:B------:R-:W-:-:S07]  /*0f30*/  LOP3.LUT R19, R19, 0x3c, RZ, 0xc0, !PT ;  /* 0x0000003c13137812 */ /* 0x000fce00078ec0ff */
.L_x_46:
[----:B------:R-:W0:Y:S01]  /*0f40*/  LDCU UR4, c[0x0][0x398] ;  /* 0x00007300ff0477ac */ /* 0x000e220008000800 */
[----:B------:R-:W-:Y:S01]  /*0f50*/  IMAD.IADD R21, R3, 0x1, R10 ;  /* 0x0000000103157824 */ /* 0x000fe200078e020a */
[----:B------:R-:W-:Y:S04]  /*0f60*/  BSSY.RECONVERGENT B0, `(.L_x_21) ;  /* 0x0000150000007945 */ /* 0x000fe80003800200 */
[----:B0-----:R-:W-:-:S13]  /*0f70*/  ISETP.GE.AND P0, PT, R21, UR4, PT ;  /* 0x0000000415007c0c */ /* 0x001fda000bf06270 */
[----:B------:R-:W-:Y:S05]  /*0f80*/  @P0 BRA `(.L_x_22) ;  /* 0x0000001400340947 */ /* 0x000fea0003800000 */
[----:B------:R-:W-:Y:S04]  /*0f90*/  BSSY.RECONVERGENT B1, `(.L_x_23) ;  /* 0x000003a000017945 */ /* 0x000fe80003800200 */
[----:B------:R-:W-:Y:S05]  /*0fa0*/  @!P1 BRA `(.L_x_24) ;  /* 0x0000000000e09947 */ /* 0x000fea0003800000 */
[----:B------:R-:W-:Y:S01]  /*0fb0*/  ISETP.GE.U32.AND P0, PT, R8, 0x3, PT ;  /* 0x000000030800780c */ /* 0x000fe20003f06070 */
[----:B------:R-:W-:Y:S01]  /*0fc0*/  BSSY.RECONVERGENT B2, `(.L_x_25) ;  /* 0x0000029000027945 */ /* 0x000fe20003800200 */
[----:B------:R-:W-:-:S11]  /*0fd0*/  IMAD.MOV.U32 R14, RZ, RZ, RZ ;  /* 0x000000ffff0e7224 */ /* 0x000fd600078e00ff */
[----:B------:R-:W-:Y:S05]  /*0fe0*/  @!P0 BRA `(.L_x_26) ;  /* 0x0000000000988947 */ /* 0x000fea0003800000 */
[----:B------:R-:W2:Y:S01]  /*0ff0*/  LDL R12, [R1] ;  /* 0x00000000010c7983 */ /* 0x000ea20000100800 */
[----:B------:R-:W-:Y:S01]  /*1000*/  ISETP.NE.AND P0, PT, R19, 0x4, PT ;  /* 0x000000041300780c */ /* 0x000fe20003f05270 */
[----:B------:R-:W-:Y:S02]  /*1010*/  IMAD.MOV.U32 R14, RZ, RZ, 0x4 ;  /* 0x00000004ff0e7424 */ /* 0x000fe400078e00ff */
[----:B--2---:R0:W-:Y:S10]  /*1020*/  STL [R1+0x20], R12 ;  /* 0x0000200c01007387 */ /* 0x0041f40000100800 */
[----:B------:R-:W-:Y:S05]  /*1030*/  @!P0 BRA `(.L_x_26) ;  /* 0x0000000000848947 */ /* 0x000fea0003800000 */
[----:B0-----:R-:W2:Y:S01]  /*1040*/  LDL R12, [R1+0x4] ;  /* 0x00000400010c7983 */ /* 0x001ea20000100800 */
[----:B------:R-:W-:Y:S01]  /*1050*/  ISETP.NE.AND P0, PT, R19, 0x8, PT ;  /* 0x000000081300780c */ /* 0x000fe20003f05270 */
[----:B------:R-:W-:Y:S02]  /*1060*/  IMAD.MOV.U32 R14, RZ, RZ, 0x8 ;  /* 0x00000008ff0e7424 */ /* 0x000fe400078e00ff */
[----:B--2---:R1:W-:Y:S10]  /*1070*/  STL [R1+0x24], R12 ;  /* 0x0000240c01007387 */ /* 0x0043f40000100800 */
[----:B------:R-:W-:Y:S05]  /*1080*/  @!P0 BRA `(.L_x_26) ;  /* 0x0000000000708947 */ /* 0x000fea0003800000 */
[----:B-1----:R-:W2:Y:S01]  /*1090*/  LDL R12, [R1+0x8] ;  /* 0x00000800010c7983 */ /* 0x002ea20000100800 */
[----:B------:R-:W-:Y:S01]  /*10a0*/  ISETP.NE.AND P0, PT, R19, 0xc, PT ;  /* 0x0000000c1300780c */ /* 0x000fe20003f05270 */
[----:B------:R-:W-:Y:S02]  /*10b0*/  IMAD.MOV.U32 R14, RZ, RZ, 0xc ;  /* 0x0000000cff0e7424 */ /* 0x000fe400078e00ff */
[----:B--2---:R2:W-:Y:S10]  /*10c0*/  STL [R1+0x28], R12 ;  /* 0x0000280c01007387 */ /* 0x0045f40000100800 */
[----:B------:R-:W-:Y:S05]  /*10d0*/  @!P0 BRA `(.L_x_26) ;  /* 0x00000000005c8947 */ /* 0x000fea0003800000 */
[----:B--2---:R-:W2:Y:S01]  /*10e0*/  LDL R12, [R1+0xc] ;  /* 0x00000c00010c7983 */ /* 0x004ea20000100800 */
[----:B------:R-:W-:Y:S01]  /*10f0*/  ISETP.NE.AND P0, PT, R19, 0x10, PT ;  /* 0x000000101300780c */ /* 0x000fe20003f05270 */
[----:B------:R-:W-:Y:S02]  /*1100*/  IMAD.MOV.U32 R14, RZ, RZ, 0x10 ;  /* 0x00000010ff0e7424 */ /* 0x000fe400078e00ff */
[----:B--2---:R3:W-:Y:S10]  /*1110*/  STL [R1+0x2c], R12 ;  /* 0x00002c0c01007387 */ /* 0x0047f40000100800 */
[----:B------:R-:W-:Y:S05]  /*1120*/  @!P0 BRA `(.L_x_26) ;  /* 0x0000000000488947 */ /* 0x000fea0003800000 */
[----:B---3--:R-:W2:Y:S01]  /*1130*/  LDL R12, [R1+0x10] ;  /* 0x00001000010c7983 */ /* 0x008ea20000100800 */
[----:B------:R-:W-:Y:S01]  /*1140*/  ISETP.NE.AND P0, PT, R19, 0x14, PT ;  /* 0x000000141300780c */ /* 0x000fe20003f05270 */
[----:B------:R-:W-:Y:S02]  /*1150*/  IMAD.MOV.U32 R14, RZ, RZ, 0x14 ;  /* 0x00000014ff0e7424 */ /* 0x000fe400078e00ff */
[----:B--2---:R4:W-:Y:S10]  /*1160*/  STL [R1+0x30], R12 ;  /* 0x0000300c01007387 */ /* 0x0049f40000100800 */
[----:B------:R-:W-:Y:S05]  /*1170*/  @!P0 BRA `(.L_x_26) ;  /* 0x0000000000348947 */ /* 0x000fea0003800000 */
[----:B----4-:R-:W2:Y:S01]  /*1180*/  LDL R12, [R1+0x14] ;  /* 0x00001400010c7983 */ /* 0x010ea20000100800 */
        /* <DEDUP_REMOVED lines=9> */
[----:B0-----:R-:W2:Y:S01]  /*1220*/  LDL R12, [R1+0x1c] ;  /* 0x00001c00010c7983 */ /* 0x001ea20000100800 */
[----:B------:R-:W-:-:S03]  /*1230*/  IMAD.MOV.U32 R14, RZ, RZ, 0x20 ;  /* 0x00000020ff0e7424 */ /* 0x000fc600078e00ff */
[----:B--2---:R0:W-:Y:S04]  /*1240*/  STL [R1+0x3c], R12 ;  /* 0x00003c0c01007387 */ /* 0x0041e80000100800 */
.L_x_26:
[----:B------:R-:W-:Y:S05]  /*1250*/  BSYNC.RECONVERGENT B2 ;  /* 0x0000000000027941 */ /* 0x000fea0003800200 */
.L_x_25:
[----:B------:R-:W-:-:S13]  /*1260*/  ISETP.NE.AND P0, PT, R18, RZ, PT ;  /* 0x000000ff1200720c */ /* 0x000fda0003f05270 */
[----:B------:R-:W-:Y:S05]  /*1270*/  @!P0 BRA `(.L_x_24) ;  /* 0x00000000002c8947 */ /* 0x000fea0003800000 */
[----:B------:R-:W-:-:S05]  /*1280*/  IMAD.IADD R13, R1, 0x1, R14 ;  /* 0x00000001010d7824 */ /* 0x000fca00078e020e */
[----:B01234-:R-:W2:Y:S01]  /*1290*/  LDL.U8 R12, [R13] ;  /* 0x000000000d0c7983 */ /* 0x01fea20000100000 */
[----:B------:R-:W-:-:S03]  /*12a0*/  ISETP.NE.AND P0, PT, R18, 0x1, PT ;  /* 0x000000011200780c */ /* 0x000fc60003f05270 */
[----:B--2---:R0:W-:Y:S10]  /*12b0*/  STL.U8 [R13+0x20], R12 ;  /* 0x0000200c0d007387 */ /* 0x0041f40000100000 */
[----:B------:R-:W-:Y:S05]  /*12c0*/  @!P0 BRA `(.L_x_24) ;  /* 0x0000000000188947 */ /* 0x000fea0003800000 */
[----:B0-----:R-:W2:Y:S01]  /*12d0*/  LDL.U8 R12, [R13+0x1] ;  /* 0x000001000d0c7983 */ /* 0x001ea20000100000 */
[----:B------:R-:W-:-:S03]  /*12e0*/  ISETP.NE.AND P0, PT, R18, 0x2, PT ;  /* 0x000000021200780c */ /* 0x000fc60003f05270 */
[----:B--2---:R0:W-:Y:S10]  /*12f0*/  STL.U8 [R13+0x21], R12 ;  /* 0x0000210c0d007387 */ /* 0x0041f40000100000 */
[----:B------:R-:W-:Y:S05]  /*1300*/  @!P0 BRA `(.L_x_24) ;  /* 0x0000000000088947 */ /* 0x000fea0003800000 */
[----:B0-----:R-:W2:Y:S04]  /*1310*/  LDL.U8 R12, [R13+0x2] ;  /* 0x000002000d0c7983 */ /* 0x001ea80000100000 */
[----:B--2---:R0:W-:Y:S02]  /*1320*/  STL.U8 [R13+0x22], R12 ;  /* 0x0000220c0d007387 */ /* 0x0041e40000100000 */
.L_x_24:
[----:B------:R-:W-:Y:S05]  /*1330*/  BSYNC.RECONVERGENT B1 ;  /* 0x0000000000017941 */ /* 0x000fea0003800200 */
.L_x_23:
[----:B------:R-:W-:Y:S01]  /*1340*/  ISETP.NE.AND P0, PT, R11, RZ, PT ;  /* 0x000000ff0b00720c */ /* 0x000fe20003f05270 */
[----:B------:R-:W-:Y:S02]  /*1350*/  IMAD.IADD R21, R4, 0x1, R21 ;  /* 0x0000000104157824 */ /* 0x000fe400078e0215 */
[----:B------:R-:W-:-:S10]  /*1360*/  IMAD.MOV.U32 R14, RZ, RZ, R0 ;  /* 0x000000ffff0e7224 */ /* 0x000fd400078e0000 */
[----:B------:R-:W-:Y:S05]  /*1370*/  @!P0 BRA `(.L_x_27) ;  /* 0x00000000008c8947 */ /* 0x000fea0003800000 */
[----:B------:R-:W5:Y:S01]  /*1380*/  LDC R16, c[0x0][0x388] ;  /* 0x0000e200ff107b82 */ /* 0x000f620000000800 */
[----:B------:R-:W-:Y:S01]  /*1390*/  IMAD.IADD R15, R0, 0x1, R21 ;  /* 0x00000001000f7824 */ /* 0x000fe200078e0215 */
[----:B------:R-:W-:Y:S01]  /*13a0*/  BSSY.RECONVERGENT B1, `(.L_x_28) ;  /* 0x0000009000017945 */ /* 0x000fe20003800200 */
[----:B------:R-:W-:-:S03]  /*13b0*/  ISETP.NE.AND P3, PT, R11, 0x1, PT ;  /* 0x000000010b00780c */ /* 0x000fc60003f65270 */
[----:B-----5:R-:W-:-:S13]  /*13c0*/  ISETP.GE.AND P0, PT, R15, R16, PT ;  /* 0x000000100f00720c */ /* 0x020fda0003f06270 */
[----:B------:R-:W-:Y:S05]  /*13d0*/  @P0 BRA `(.L_x_29) ;  /* 0x0000000000140947 */ /* 0x000fea0003800000 */
[----:B------:R-:W0:Y:S02]  /*13e0*/  LDCU.64 UR4, c[0x0][0x380] ;  /* 0x00007000ff0477ac */ /* 0x000e240008000a00 */
[----:B01234-:R-:W-:-:S05]  /*13f0*/  IADD3 R12, P0, PT, R15, UR4, RZ ;  /* 0x000000040f0c7c10 */ /* 0x01ffca000ff1e0ff */
[----:B------:R-:W-:-:S05]  /*1400*/  IMAD.X R13, RZ, RZ, UR5, P0 ;  /* 0x00000005ff0d7e24 */ /* 0x000fca00080e06ff */
[----:B------:R-:W2:Y:S04]  /*1410*/  LDG.E.U8 R12, desc[UR8][R12.64] ;  /* 0x000000080c0c7981 */ /* 0x000ea8000c1e1100 */
[----:B--2---:R0:W-:Y:S02]  /*1420*/  STL.U8 [R9+0x20], R12 ;  /* 0x0000200c09007387 */ /* 0x0041e40000100000 */
.L_x_29:
[----:B------:R-:W-:Y:S05]  /*1430*/  BSYNC.RECONVERGENT B1 ;  /* 0x0000000000017941 */ /* 0x000fea0003800200 */
.L_x_28:
[----:B------:R-:W-:Y:S01]  /*1440*/  BSSY.RECONVERGENT B1, `(.L_x_27) ;  /* 0x0000016000017945 */ /* 0x000fe20003800200 */
[----:B------:R-:W-:-:S03]  /*1450*/  VIADD R14, R0, 0x1 ;  /* 0x00000001000e7836 */ /* 0x000fc60000000000 */
[----:B------:R-:W-:Y:S05]  /*1460*/  @!P3 BRA `(.L_x_30) ;  /* 0x00000000004cb947 */ /* 0x000fea0003800000 */
[----:B------:R-:W1:Y:S01]  /*1470*/  LDCU.64 UR4, c[0x0][0x380] ;  /* 0x00007000ff0477ac */ /* 0x000e620008000a00 */
[----:B0-----:R-:W-:Y:S01]  /*1480*/  VIADD R13, R15, 0x1 ;  /* 0x000000010f0d7836 */ /* 0x001fe20000000000 */
[----:B------:R-:W-:Y:S01]  /*1490*/  BSSY.RECONVERGENT B2, `(.L_x_31) ;  /* 0x0000008000027945 */ /* 0x000fe20003800200 */
[----:B------:R-:W-:-:S03]  /*14a0*/  ISETP.NE.AND P3, PT, R11, 0x2, PT ;  /* 0x000000020b00780c */ /* 0x000fc60003f65270 */
[----:B------:R-:W-:Y:S02]  /*14b0*/  ISETP.GE.AND P0, PT, R13, R16, PT ;  /* 0x000000100d00720c */ /* 0x000fe40003f06270 */
[----:B-1234-:R-:W-:-:S04]  /*14c0*/  IADD3 R12, P4, P5, R21, UR4, R0 ;  /* 0x00000004150c7c10 */ /* 0x01efc8000fd9e000 */
[----:B------:R-:W-:-:S07]  /*14d0*/  IADD3.X R13, PT, PT, RZ, UR5, RZ, P4, P5 ;  /* 0x00000005ff0d7c10 */ /* 0x000fce000a7ea4ff */
[----:B------:R-:W-:Y:S05]  /*14e0*/  @P0 BRA `(.L_x_32) ;  /* 0x0000000000080947 */ /* 0x000fea0003800000 */
[----:B------:R-:W2:Y:S04]  /*14f0*/  LDG.E.U8 R14, desc[UR8][R12.64+0x1] ;  /* 0x000001080c0e7981 */ /* 0x000ea8000c1e1100 */
[----:B--2---:R0:W-:Y:S02]  /*1500*/  STL.U8 [R9+0x21], R14 ;  /* 0x0000210e09007387 */ /* 0x0041e40000100000 */
.L_x_32:
[----:B------:R-:W-:Y:S05]  /*1510*/  BSYNC.RECONVERGENT B2 ;  /* 0x0000000000027941 */ /* 0x000fea0003800200 */
.L_x_31:
[----:B0-----:R-:W-:Y:S01]  /*1520*/  VIADD R14, R0, 0x2 ;  /* 0x00000002000e7836 */ /* 0x001fe20000000000 */
[----:B------:R-:W-:Y:S06]  /*1530*/  @!P3 BRA `(.L_x_30) ;  /* 0x000000000018b947 */ /* 0x000fec0003800000 */
[----:B------:R-:W-:-:S05]  /*1540*/  VIADD R14, R15, 0x2 ;  /* 0x000000020f0e7836 */ /* 0x000fca0000000000 */
[----:B------:R-:W-:Y:S01]  /*1550*/  ISETP.GE.AND P0, PT, R14, R16, PT ;  /* 0x000000100e00720c */ /* 0x000fe20003f06270 */
[----:B------:R-:W-:-:S12]  /*1560*/  VIADD R14, R0, 0x3 ;  /* 0x00000003000e7836 */ /* 0x000fd80000000000 */
[----:B------:R-:W-:Y:S05]  /*1570*/  @P0 BRA `(.L_x_30) ;  /* 0x0000000000080947 */ /* 0x000fea0003800000 */
[----:B------:R-:W2:Y:S04]  /*1580*/  LDG.E.U8 R12, desc[UR8][R12.64+0x2] ;  /* 0x000002080c0c7981 */ /* 0x000ea8000c1e1100 */
[----:B--2---:R0:W-:Y:S02]  /*1590*/  STL.U8 [R9+0x22], R12 ;  /* 0x0000220c09007387 */ /* 0x0041e40000100000 */
.L_x_30:
[----:B------:R-:W-:Y:S05]  /*15a0*/  BSYNC.RECONVERGENT B1 ;  /* 0x0000000000017941 */ /* 0x000fea0003800200 */
.L_x_27:
[----:B------:R-:W-:Y:S05]  /*15b0*/  @P2 BRA `(.L_x_33) ;  /* 0x0000000800fc2947 */ /* 0x000fea0003800000 */
[----:B------:R-:W5:Y:S01]  /*15c0*/  LDCU UR4, c[0x0][0x38c] ;  /* 0x00007180ff0477ac */ /* 0x000f620008000800 */
[C---:B0-----:R-:W-:Y:S01]  /*15d0*/  IADD3 R13, PT, PT, R14.reuse, R4, R3 ;  /* 0x000000040e0d7210 */ /* 0x041fe20007ffe003 */
[C---:B------:R-:W-:Y:S01]  /*15e0*/  VIADD R20, R14.reuse, 0x1 ;  /* 0x000000010e147836 */ /* 0x040fe20000000000 */
[----:B------:R-:W0:Y:S02]  /*15f0*/  LDCU UR5, c[0x0][0x388] ;  /* 0x00007100ff0577ac */ /* 0x000e240008000800 */
[----:B------:R-:W-:Y:S01]  /*1600*/  IADD3 R16, PT, PT, R13, 0x3, R10 ;  /* 0x000000030d107810 */ /* 0x000fe20007ffe00a */
[----:B------:R-:W0:Y:S01]  /*1610*/  LDCU.64 UR10, c[0x0][0x380] ;  /* 0x00007000ff0a77ac */ /* 0x000e220008000a00 */
[----:B-----5:R-:W-:-:S05]  /*1620*/  VIADD R22, R14, -UR4 ;  /* 0x800000040e167c36 */ /* 0x020fca0008000000 */
[----:B------:R-:W-:-:S13]  /*1630*/  ISETP.GE.AND P0, PT, R22, RZ, PT ;  /* 0x000000ff1600720c */ /* 0x000fda0003f06270 */
[----:B0-----:R-:W-:Y:S05]  /*1640*/  @P0 BRA `(.L_x_34) ;  /* 0x0000000800700947 */ /* 0x001fea0003800000 */
[----:B-1234-:R-:W-:Y:S01]  /*1650*/  IMAD.MOV R12, RZ, RZ, -R22 ;  /* 0x000000ffff0c7224 */ /* 0x01efe200078e0a16 */
[----:B------:R-:W-:-:S04]  /*1660*/  PLOP3.LUT P0, PT, PT, PT, PT, 0x80, 0x8 ;  /* 0x000000000008781c */ /* 0x000fc80003f0f070 */
[----:B------:R-:W-:-:S13]  /*1670*/  ISETP.GT.AND P3, PT, R12, 0xc, PT ;  /* 0x0000000c0c00780c */ /* 0x000fda0003f64270 */
[----:B------:R-:W-:Y:S05]  /*1680*/  @!P3 BRA `(.L_x_35) ;  /* 0x000000040080b947 */ /* 0x000fea0003800000 */
[----:B------:R-:W-:Y:S01]  /*1690*/  PLOP3.LUT P0, PT, PT, PT, PT, 0x8, 0x80 ;  /* 0x000000000080781c */ /* 0x000fe20003f0e170 */
[----:B------:R-:W0:Y:S01]  /*16a0*/  LDCU UR4, c[0x0][0x388] ;  /* 0x00007100ff0477ac */ /* 0x000e220008000800 */
[----:B------:R-:W1:Y:S01]  /*16b0*/  LDCU.64 UR6, c[0x0][0x380] ;  /* 0x00007000ff0677ac */ /* 0x000e620008000a00 */
[----:B------:R-:W-:-:S10]  /*16c0*/  NOP ;  /* 0x0000000000007918 */ /* 0x000fd40000000000 */
.L_x_36:
[----:B------:R-:W-:Y:S02]  /*16d0*/  VIADD R14, R16, 0xfffffffd ;  /* 0xfffffffd100e7836 */ /* 0x000fe40000000000 */
[----:B------:R-:W-:Y:S02]  /*16e0*/  VIADD R24, R20, 0xffffffff ;  /* 0xffffffff14187836 */ /* 0x000fe40000000000 */
[----:B------:R-:W-:Y:S01]  /*16f0*/  VIADD R13, R16, 0xfffffffe ;  /* 0xfffffffe100d7836 */ /* 0x000fe20000000000 */
[----:B0-----:R-:W-:Y:S01]  /*1700*/  ISETP.GE.AND P6, PT, R14, UR4, PT ;  /* 0x000000040e007c0c */ /* 0x001fe2000bfc6270 */
[----:B------:R-:W-:Y:S01]  /*1710*/  VIADD R17, R16, 0xffffffff ;  /* 0xffffffff10117836 */ /* 0x000fe20000000000 */
[----:B-1----:R-:W-:-:S11]  /*1720*/  IADD3 R12, P4, P5, R21, UR6, R24 ;  /* 0x00000006150c7c10 */ /* 0x002fd6000fd9e018 */
[----:B------:R-:W-:-:S05]  /*1730*/  @!P6 IADD3 R14, P3, PT, R14, UR6, RZ ;  /* 0x000000060e0eec10 */ /* 0x000fca000ff7e0ff */
[----:B------:R-:W-:Y:S01]  /*1740*/  @!P6 IMAD.X R15, RZ, RZ, UR7, P3 ;  /* 0x00000007ff0fee24 */ /* 0x000fe200098e06ff */
[----:B------:R-:W-:Y:S02]  /*1750*/  ISETP.GE.AND P3, PT, R13, UR4, PT ;  /* 0x000000040d007c0c */ /* 0x000fe4000bf66270 */
[----:B------:R-:W-:Y:S02]  /*1760*/  IADD3.X R13, PT, PT, RZ, UR7, RZ, P4, P5 ;  /* 0x00000007ff0d7c10 */ /* 0x000fe4000a7ea4ff */
[----:B------:R-:W-:Y:S02]  /*1770*/  ISETP.GE.AND P4, PT, R17, UR4, PT ;  /* 0x0000000411007c0c */ /* 0x000fe4000bf86270 */
[----:B------:R-:W2:Y:S01]  /*1780*/  @!P6 LDG.E.U8 R17, desc[UR8][R14.64] ;  /* 0x000000080e11e981 */ /* 0x000ea2000c1e1100 */
[----:B------:R-:W-:-:S06]  /*1790*/  ISETP.GE.AND P5, PT, R16, UR4, PT ;  /* 0x0000000410007c0c */ /* 0x000fcc000bfa6270 */
[----:B------:R-:W3:Y:S04]  /*17a0*/  @!P3 LDG.E.U8 R23, desc[UR8][R12.64+0x1] ;  /* 0x000001080c17b981 */ /* 0x000ee8000c1e1100 */
[----:B------:R-:W4:Y:S04]  /*17b0*/  @!P4 LDG.E.U8 R25, desc[UR8][R12.64+0x2] ;  /* 0x000002080c19c981 */ /* 0x000f28000c1e1100 */
[----:B------:R-:W5:Y:S01]  /*17c0*/  @!P5 LDG.E.U8 R26, desc[UR8][R12.64+0x3] ;  /* 0x000003080c1ad981 */ /* 0x000f62000c1e1100 */
[----:B------:R-:W-:Y:S02]  /*17d0*/  IMAD.IADD R29, R1, 0x1, R24 ;  /* 0x00000001011d7824 */ /* 0x000fe400078e0218 */
[----:B------:R-:W-:-:S02]  /*17e0*/  VIADD R28, R16, 0x1 ;  /* 0x00000001101c7836 */ /* 0x000fc40000000000 */
[----:B------:R-:W-:Y:S02]  /*17f0*/  VIADD R24, R20, 0x3 ;  /* 0x0000000314187836 */ /* 0x000fe40000000000 */
[----:B------:R-:W-:Y:S01]  /*1800*/  VIADD R27, R16, 0x2 ;  /* 0x00000002101b7836 */ /* 0x000fe20000000000 */
[----:B--2---:R0:W-:Y:S01]  /*1810*/  @!P6 STL.U8 [R29+0x20], R17 ;  /* 0x000020111d00e387 */ /* 0x0041e20000100000 */
[----:B------:R-:W-:-:S03]  /*1820*/  ISETP.GE.AND P6, PT, R28, UR4, PT ;  /* 0x000000041c007c0c */ /* 0x000fc6000bfc6270 */
[----:B---3--:R-:W-:Y:S01]  /*1830*/  @!P3 STL.U8 [R29+0x21], R23 ;  /* 0x000021171d00b387 */ /* 0x008fe20000100000 */
[----:B0-----:R-:W-:-:S03]  /*1840*/  VIADD R17, R16, 0x4 ;  /* 0x0000000410117836 */ /* 0x001fc60000000000 */
[----:B----4-:R-:W-:Y:S06]  /*1850*/  @!P4 STL.U8 [R29+0x22], R25 ;  /* 0x000022191d00c387 */ /* 0x010fec0000100000 */
[----:B------:R-:W-:Y:S01]  /*1860*/  @!P6 IADD3 R14, P3, PT, R28, UR6, RZ ;  /* 0x000000061c0eec10 */ /* 0x000fe2000ff7e0ff */
[----:B-----5:R0:W-:Y:S01]  /*1870*/  @!P5 STL.U8 [R29+0x23], R26 ;  /* 0x0000231a1d00d387 */ /* 0x0201e20000100000 */
[----:B------:R-:W-:-:S03]  /*1880*/  IADD3 R12, P4, P5, R21, UR6, R24 ;  /* 0x00000006150c7c10 */ /* 0x000fc6000fd9e018 */
[----:B------:R-:W-:Y:S01]  /*1890*/  @!P6 IMAD.X R15, RZ, RZ, UR7, P3 ;  /* 0x00000007ff0fee24 */ /* 0x000fe200098e06ff */
[----:B------:R-:W-:Y:S01]  /*18a0*/  IADD3.X R13, PT, PT, RZ, UR7, RZ, P4, P5 ;  /* 0x00000007ff0d7c10 */ /* 0x000fe2000a7ea4ff */
[----:B------:R-:W-:Y:S01]  /*18b0*/  VIADD R28, R16, 0x3 ;  /* 0x00000003101c7836 */ /* 0x000fe20000000000 */
[----:B------:R-:W-:Y:S02]  /*18c0*/  ISETP.GE.AND P5, PT, R17, UR4, PT ;  /* 0x0000000411007c0c */ /* 0x000fe4000bfa6270 */
[----:B------:R-:W-:Y:S01]  /*18d0*/  ISETP.GE.AND P3, PT, R27, UR4, PT ;  /* 0x000000041b007c0c */ /* 0x000fe2000bf66270 */
[----:B------:R1:W2:Y:S01]  /*18e0*/  @!P6 LDG.E.U8 R17, desc[UR8][R14.64] ;  /* 0x000000080e11e981 */ /* 0x0002a2000c1e1100 */
[----:B------:R-:W-:-:S09]  /*18f0*/  ISETP.GE.AND P4, PT, R28, UR4, PT ;  /* 0x000000041c007c0c */ /* 0x000fd2000bf86270 */
[----:B0-----:R-:W3:Y:S04]  /*1900*/  @!P5 LDG.E.U8 R26, desc[UR8][R12.64+0x3] ;  /* 0x000003080c1ad981 */ /* 0x001ee8000c1e1100 */
[----:B------:R-:W4:Y:S04]  /*1910*/  @!P3 LDG.E.U8 R23, desc[UR8][R12.64+0x1] ;  /* 0x000001080c17b981 */ /* 0x000f28000c1e1100 */
[----:B------:R0:W5:Y:S01]  /*1920*/  @!P4 LDG.E.U8 R25, desc[UR8][R12.64+0x2] ;  /* 0x000002080c19c981 */ /* 0x000162000c1e1100 */
[----:B------:R-:W-:Y:S02]  /*1930*/  IMAD.IADD R29, R1, 0x1, R24 ;  /* 0x00000001011d7824 */ /* 0x000fe400078e0218 */
[----:B-1----:R-:W-:-:S02]  /*1940*/  VIADD R15, R16, 0x5 ;  /* 0x00000005100f7836 */ /* 0x002fc40000000000 */
[----:B------:R-:W-:Y:S02]  /*1950*/  VIADD R24, R20, 0x7 ;  /* 0x0000000714187836 */ /* 0x000fe40000000000 */
[C---:B------:R-:W-:Y:S02]  /*1960*/  VIADD R28, R16.reuse, 0x7 ;  /* 0x00000007101c7836 */ /* 0x040fe40000000000 */
[----:B------:R-:W-:Y:S01]  /*1970*/  VIADD R27, R16, 0x6 ;  /* 0x00000006101b7836 */ /* 0x000fe20000000000 */
[----:B--2---:R1:W-:Y:S01]  /*1980*/  @!P6 STL.U8 [R29+0x20], R17 ;  /* 0x000020111d00e387 */ /* 0x0043e20000100000 */
[----:B------:R-:W-:-:S03]  /*1990*/  ISETP.GE.AND P6, PT, R15, UR4, PT ;  /* 0x000000040f007c0c */ /* 0x000fc6000bfc6270 */
[----:B---3--:R2:W-:Y:S04]  /*19a0*/  @!P5 STL.U8 [R29+0x23], R26 ;  /* 0x0000231a1d00d387 */ /* 0x0085e80000100000 */
[----:B----4-:R-:W-:Y:S06]  /*19b0*/  @!P3 STL.U8 [R29+0x21], R23 ;  /* 0x000021171d00b387 */ /* 0x010fec0000100000 */
[----:B0-----:R-:W-:Y:S01]  /*19c0*/  @!P6 IADD3 R12, P3, PT, R15, UR6, RZ ;  /* 0x000000060f0cec10 */ /* 0x001fe2000ff7e0ff */
[----:B-1----:R-:W-:Y:S01]  /*19d0*/  VIADD R17, R16, 0x8 ;  /* 0x0000000810117836 */ /* 0x002fe20000000000 */
[----:B-----5:R0:W-:Y:S01]  /*19e0*/  @!P4 STL.U8 [R29+0x22], R25 ;  /* 0x000022191d00c387 */ /* 0x0201e20000100000 */
[----:B------:R-:W-:-:S02]  /*19f0*/  IADD3 R14, P4, P5, R21, UR6, R24 ;  /* 0x00000006150e7c10 */ /* 0x000fc4000fd9e018 */
[----:B------:R-:W-:Y:S01]  /*1a00*/  @!P6 IMAD.X R13, RZ, RZ, UR7, P3 ;  /* 0x00000007ff0dee24 */ /* 0x000fe200098e06ff */
[----:B------:R-:W-:Y:S02]  /*1a10*/  ISETP.GE.AND P3, PT, R17, UR4, PT ;  /* 0x0000000411007c0c */ /* 0x000fe4000bf66270 */
[----:B------:R-:W-:Y:S02]  /*1a20*/  IADD3.X R15, PT, PT, RZ, UR7, RZ, P4, P5 ;  /* 0x00000007ff0f7c10 */ /* 0x000fe4000a7ea4ff */
[----:B------:R-:W-:Y:S01]  /*1a30*/  ISETP.GE.AND P4, PT, R28, UR4, PT ;  /* 0x000000041c007c0c */ /* 0x000fe2000bf86270 */
[----:B------:R1:W3:Y:S01]  /*1a40*/  @!P6 LDG.E.U8 R17, desc[UR8][R12.64] ;  /* 0x000000080c11e981 */ /* 0x0002e2000c1e1100 */
[----:B------:R-:W-:-:S07]  /*1a50*/  ISETP.GE.AND P5, PT, R27, UR4, PT ;  /* 0x000000041b007c0c */ /* 0x000fce000bfa6270 */
[----:B--2---:R-:W2:Y:S04]  /*1a60*/  @!P3 LDG.E.U8 R26, desc[UR8][R14.64+0x3] ;  /* 0x000003080e1ab981 */ /* 0x004ea8000c1e1100 */
[----:B0-----:R-:W4:Y:S04]  /*1a70*/  @!P4 LDG.E.U8 R25, desc[UR8][R14.64+0x2] ;  /* 0x000002080e19c981 */ /* 0x001f28000c1e1100 */
[----:B------:R0:W5:Y:S01]  /*1a80*/  @!P5 LDG.E.U8 R23, desc[UR8][R14.64+0x1] ;  /* 0x000001080e17d981 */ /* 0x000162000c1e1100 */
[----:B------:R-:W-:Y:S02]  /*1a90*/  IMAD.IADD R28, R1, 0x1, R24 ;  /* 0x00000001011c7824 */ /* 0x000fe400078e0218 */
[----:B-1----:R-:W-:-:S02]  /*1aa0*/  VIADD R13, R16, 0x9 ;  /* 0x00000009100d7836 */ /* 0x002fc40000000000 */
[----:B------:R-:W-:Y:S02]  /*1ab0*/  VIADD R24, R20, 0xb ;  /* 0x0000000b14187836 */ /* 0x000fe40000000000 */
[C---:B------:R-:W-:Y:S02]  /*1ac0*/  VIADD R27, R16.reuse, 0xa ;  /* 0x0000000a101b7836 */ /* 0x040fe40000000000 */
[C---:B0-----:R-:W-:Y:S02]  /*1ad0*/  VIADD R15, R16.reuse, 0xb ;  /* 0x0000000b100f7836 */ /* 0x041fe40000000000 */
[----:B------:R-:W-:Y:S01]  /*1ae0*/  VIADD R29, R16, 0xc ;  /* 0x0000000c101d7836 */ /* 0x000fe20000000000 */
[----:B---3--:R-:W-:Y:S01]  /*1af0*/  @!P6 STL.U8 [R28+0x20], R17 ;  /* 0x000020111c00e387 */ /* 0x008fe20000100000 */
[----:B------:R-:W-:-:S03]  /*1b00*/  ISETP.GE.AND P6, PT, R13, UR4, PT ;  /* 0x000000040d007c0c */ /* 0x000fc6000bfc6270 */
[----:B--2---:R-:W-:Y:S04]  /*1b10*/  @!P3 STL.U8 [R28+0x23], R26 ;  /* 0x0000231a1c00b387 */ /* 0x004fe80000100000 */
[----:B----4-:R-:W-:Y:S01]  /*1b20*/  @!P4 STL.U8 [R28+0x22], R25 ;  /* 0x000022191c00c387 */ /* 0x010fe20000100000 */
[----:B------:R-:W-:-:S03]  /*1b30*/  IADD3 R12, P3, P4, R21, UR6, R24 ;  /* 0x00000006150c7c10 */ /* 0x000fc6000fc7e018 */
[----:B-----5:R0:W-:Y:S02]  /*1b40*/  @!P5 STL.U8 [R28+0x21], R23 ;  /* 0x000021171c00d387 */ /* 0x0201e40000100000 */
[----:B------:R-:W-:Y:S02]  /*1b50*/  @!P6 IADD3 R14, P5, PT, R13, UR6, RZ ;  /* 0x000000060d0eec10 */ /* 0x000fe4000ffbe0ff */
[----:B------:R-:W-:Y:S02]  /*1b60*/  IADD3.X R13, PT, PT, RZ, UR7, RZ, P3, P4 ;  /* 0x00000007ff0d7c10 */ /* 0x000fe40009fe84ff */
[----:B------:R-:W-:Y:S01]  /*1b70*/  ISETP.GE.AND P3, PT, R15, UR4, PT ;  /* 0x000000040f007c0c */ /* 0x000fe2000bf66270 */
[----:B------:R-:W-:Y:S01]  /*1b80*/  @!P6 IMAD.X R15, RZ, RZ, UR7, P5 ;  /* 0x00000007ff0fee24 */ /* 0x000fe2000a8e06ff */
[----:B------:R-:W-:Y:S02]  /*1b90*/  ISETP.GE.AND P4, PT, R27, UR4, PT ;  /* 0x000000041b007c0c */ /* 0x000fe4000bf86270 */
[----:B------:R-:W-:-:S02]  /*1ba0*/  ISETP.GE.AND P5, PT, R29, UR4, PT ;  /* 0x000000041d007c0c */ /* 0x000fc4000bfa6270 */
[----:B------:R-:W2:Y:S07]  /*1bb0*/  @!P6 LDG.E.U8 R14, desc[UR8][R14.64] ;  /* 0x000000080e0ee981 */ /* 0x000eae000c1e1100 */
[----:B0-----:R-:W3:Y:S04]  /*1bc0*/  @!P3 LDG.E.U8 R23, desc[UR8][R12.64+0x2] ;  /* 0x000002080c17b981 */ /* 0x001ee8000c1e1100 */
[----:B------:R-:W4:Y:S04]  /*1bd0*/  @!P4 LDG.E.U8 R17, desc[UR8][R12.64+0x1] ;  /* 0x000001080c11c981 */ /* 0x000f28000c1e1100 */
[----:B------:R-:W5:Y:S01]  /*1be0*/  @!P5 LDG.E.U8 R25, desc[UR8][R12.64+0x3] ;  /* 0x000003080c19d981 */ /* 0x000f62000c1e1100 */
[----:B------:R-:W-:-:S02]  /*1bf0*/  IMAD.IADD R24, R1, 0x1, R24 ;  /* 0x0000000101187824 */ /* 0x000fc400078e0218 */
[----:B------:R-:W-:Y:S02]  /*1c00*/  VIADD R22, R22, 0x10 ;  /* 0x0000001016167836 */ /* 0x000fe40000000000 */
[----:B------:R-:W-:Y:S02]  /*1c10*/  VIADD R20, R20, 0x10 ;  /* 0x0000001014147836 */ /* 0x000fe40000000000 */
[----:B------:R-:W-:Y:S01]  /*1c20*/  VIADD R16, R16, 0x10 ;  /* 0x0000001010107836 */ /* 0x000fe20000000000 */
[----:B--2---:R2:W-:Y:S04]  /*1c30*/  @!P6 STL.U8 [R24+0x20], R14 ;  /* 0x0000200e1800e387 */ /* 0x0045e80000100000 */
[----:B---3--:R2:W-:Y:S04]  /*1c40*/  @!P3 STL.U8 [R24+0x22], R23 ;  /* 0x000022171800b387 */ /* 0x0085e80000100000 */
[----:B----4-:R2:W-:Y:S04]  /*1c50*/  @!P4 STL.U8 [R24+0x21], R17 ;  /* 0x000021111800c387 */ /* 0x0105e80000100000 */
[----:B-----5:R2:W-:Y:S01]  /*1c60*/  @!P5 STL.U8 [R24+0x23], R25 ;  /* 0x000023191800d387 */ /* 0x0205e20000100000 */
[----:B------:R-:W-:-:S13]  /*1c70*/  ISETP.GE.AND P3, PT, R22, -0xc, PT ;  /* 0xfffffff41600780c */ /* 0x000fda0003f66270 */
[----:B--2---:R-:W-:Y:S05]  /*1c80*/  @!P3 BRA `(.L_x_36) ;  /* 0xfffffff80090b947 */ /* 0x004fea000383ffff */
.L_x_35:
[----:B------:R-:W-:-:S05]  /*1c90*/  IMAD.MOV R12, RZ, RZ, -R22 ;  /* 0x000000ffff0c7224 */ /* 0x000fca00078e0a16 */
[----:B------:R-:W-:-:S13]  /*1ca0*/  ISETP.GT.AND P3, PT, R12, 0x4, PT ;  /* 0x000000040c00780c */ /* 0x000fda0003f64270 */
[----:B------:R-:W-:Y:S05]  /*1cb0*/  @!P3 BRA `(.L_x_37) ;  /* 0x0000000000ccb947 */ /* 0x000fea0003800000 */
[----:B------:R-:W0:Y:S01]  /*1cc0*/  LDCU UR4, c[0x0][0x388] ;  /* 0x00007100ff0477ac */ /* 0x000e220008000800 */
[C---:B------:R-:W-:Y:S02]  /*1cd0*/  VIADD R14, R16.reuse, 0xfffffffd ;  /* 0xfffffffd100e7836 */ /* 0x040fe40000000000 */
[----:B------:R-:W-:Y:S01]  /*1ce0*/  VIADD R12, R16, 0xfffffffe ;  /* 0xfffffffe100c7836 */ /* 0x000fe20000000000 */
[----:B------:R-:W1:Y:S01]  /*1cf0*/  LDCU.64 UR6, c[0x0][0x380] ;  /* 0x00007000ff0677ac */ /* 0x000e620008000a00 */
[----:B------:R-:W-:Y:S02]  /*1d00*/  VIADD R24, R20, 0xffffffff ;  /* 0xffffffff14187836 */ /* 0x000fe40000000000 */
[----:B------:R-:W-:Y:S01]  /*1d10*/  VIADD R17, R16, 0xffffffff ;  /* 0xffffffff10117836 */ /* 0x000fe20000000000 */
[----:B0-----:R-:W-:Y:S02]  /*1d20*/  ISETP.GE.AND P0, PT, R14, UR4, PT ;  /* 0x000000040e007c0c */ /* 0x001fe4000bf06270 */
[----:B------:R-:W-:-:S02]  /*1d30*/  ISETP.GE.AND P3, PT, R12, UR4, PT ;  /* 0x000000040c007c0c */ /* 0x000fc4000bf66270 */
[----:B-1----:R-:W-:-:S04]  /*1d40*/  IADD3 R12, P5, P6, R21, UR6, R24 ;  /* 0x00000006150c7c10 */ /* 0x002fc8000febe018 */
[----:B------:R-:W-:-:S05]  /*1d50*/  IADD3.X R13, PT, PT, RZ, UR7, RZ, P5, P6 ;  /* 0x00000007ff0d7c10 */ /* 0x000fca000afec4ff */
[----:B------:R-:W-:Y:S02]  /*1d60*/  @!P0 IADD3 R14, P4, PT, R14, UR6, RZ ;  /* 0x000000060e0e8c10 */ /* 0x000fe4000ff9e0ff */
[----:B------:R-:W-:Y:S01]  /*1d70*/  ISETP.GE.AND P6, PT, R17, UR4, PT ;  /* 0x0000000411007c0c */ /* 0x000fe2000bfc6270 */
[----:B------:R-:W2:Y:S02]  /*1d80*/  @!P3 LDG.E.U8 R29, desc[UR8][R12.64+0x1] ;  /* 0x000001080c1db981 */ /* 0x000ea4000c1e1100 */
[----:B------:R-:W-:-:S05]  /*1d90*/  @!P0 IMAD.X R15, RZ, RZ, UR7, P4 ;  /* 0x00000007ff0f8e24 */ /* 0x000fca000a0e06ff */
[----:B------:R0:W3:Y:S05]  /*1da0*/  @!P0 LDG.E.U8 R27, desc[UR8][R14.64] ;  /* 0x000000080e1b8981 */ /* 0x0000ea000c1e1100 */
[----:B------:R-:W4:Y:S01]  /*1db0*/  @!P6 LDG.E.U8 R23, desc[UR8][R12.64+0x2] ;  /* 0x000002080c17e981 */ /* 0x000f22000c1e1100 */
[----:B------:R-:W-:Y:S02]  /*1dc0*/  VIADD R17, R16, 0x1 ;  /* 0x0000000110117836 */ /* 0x000fe40000000000 */
[----:B------:R-:W-:-:S03]  /*1dd0*/  IMAD.IADD R26, R1, 0x1, R24 ;  /* 0x00000001011a7824 */ /* 0x000fc600078e0218 */
[----:B------:R-:W-:Y:S01]  /*1de0*/  ISETP.GE.AND P4, PT, R17, UR4, PT ;  /* 0x0000000411007c0c */ /* 0x000fe2000bf86270 */
[----:B------:R-:W-:Y:S02]  /*1df0*/  VIADD R24, R20, 0x3 ;  /* 0x0000000314187836 */ /* 0x000fe40000000000 */
[C---:B------:R-:W-:Y:S01]  /*1e00*/  VIADD R25, R16.reuse, 0x4 ;  /* 0x0000000410197836 */ /* 0x040fe20000000000 */
[----:B--2---:R-:W-:Y:S02]  /*1e10*/  @!P3 STL.U8 [R26+0x21], R29 ;  /* 0x0000211d1a00b387 */ /* 0x004fe40000100000 */
[----:B0-----:R-:W-:Y:S02]  /*1e20*/  IADD3 R14, P3, P5, R21, UR6, R24 ;  /* 0x00000006150e7c10 */ /* 0x001fe4000fd7e018 */
[----:B---3--:R0:W-:Y:S01]  /*1e30*/  @!P0 STL.U8 [R26+0x20], R27 ;  /* 0x0000201b1a008387 */ /* 0x0081e20000100000 */
[----:B------:R-:W-:Y:S01]  /*1e40*/  ISETP.GE.AND P0, PT, R16, UR4, PT ;  /* 0x0000000410007c0c */ /* 0x000fe2000bf06270 */
[----:B------:R-:W-:Y:S01]  /*1e50*/  VIADD R16, R25, 0xfffffffe ;  /* 0xfffffffe19107836 */ /* 0x000fe20000000000 */
[----:B------:R-:W-:-:S04]  /*1e60*/  IADD3.X R15, PT, PT, RZ, UR7, RZ, P3, P5 ;  /* 0x00000007ff0f7c10 */ /* 0x000fc80009fea4ff */
[----:B------:R-:W-:Y:S02]  /*1e70*/  ISETP.GE.AND P3, PT, R16, UR4, PT ;  /* 0x0000000410007c0c */ /* 0x000fe4000bf66270 */
[----:B------:R-:W-:Y:S01]  /*1e80*/  @!P4 IADD3 R16, P5, PT, R17, UR6, RZ ;  /* 0x000000061110cc10 */ /* 0x000fe2000ffbe0ff */
[----:B------:R-:W-:Y:S01]  /*1e90*/  VIADD R17, R25, 0xffffffff ;  /* 0xffffffff19117836 */ /* 0x000fe20000000000 */
[----:B----4-:R1:W-:Y:S04]  /*1ea0*/  @!P6 STL.U8 [R26+0x22], R23 ;  /* 0x000022171a00e387 */ /* 0x0103e80000100000 */
[----:B------:R-:W-:Y:S01]  /*1eb0*/  ISETP.GE.AND P6, PT, R17, UR4, PT ;  /* 0x0000000411007c0c */ /* 0x000fe2000bfc6270 */
[----:B------:R-:W-:Y:S01]  /*1ec0*/  @!P4 IMAD.X R17, RZ, RZ, UR7, P5 ;  /* 0x00000007ff11ce24 */ /* 0x000fe2000a8e06ff */
[----:B------:R-:W-:Y:S01]  /*1ed0*/  ISETP.GE.AND P5, PT, R25, UR4, PT ;  /* 0x0000000419007c0c */ /* 0x000fe2000bfa6270 */
[----:B------:R-:W2:Y:S04]  /*1ee0*/  @!P0 LDG.E.U8 R13, desc[UR8][R12.64+0x3] ;  /* 0x000003080c0d8981 */ /* 0x000ea8000c1e1100 */
[----:B------:R3:W4:Y:S04]  /*1ef0*/  @!P4 LDG.E.U8 R17, desc[UR8][R16.64] ;  /* 0x000000081011c981 */ /* 0x000728000c1e1100 */
[----:B0-----:R-:W5:Y:S04]  /*1f00*/  @!P3 LDG.E.U8 R27, desc[UR8][R14.64+0x1] ;  /* 0x000001080e1bb981 */ /* 0x001f68000c1e1100 */
[----:B------:R-:W5:Y:S04]  /*1f10*/  @!P6 LDG.E.U8 R28, desc[UR8][R14.64+0x2] ;  /* 0x000002080e1ce981 */ /* 0x000f68000c1e1100 */
[----:B------:R-:W5:Y:S01]  /*1f20*/  @!P5 LDG.E.U8 R29, desc[UR8][R14.64+0x3] ;  /* 0x000003080e1dd981 */ /* 0x000f62000c1e1100 */
[----:B------:R-:W-:-:S02]  /*1f30*/  IMAD.IADD R24, R1, 0x1, R24 ;  /* 0x0000000101187824 */ /* 0x000fc400078e0218 */
[----:B------:R-:W-:Y:S02]  /*1f40*/  VIADD R22, R22, 0x4 ;  /* 0x0000000416167836 */ /* 0x000fe40000000000 */
[----:B------:R-:W-:Y:S02]  /*1f50*/  VIADD R20, R20, 0x4 ;  /* 0x0000000414147836 */ /* 0x000fe40000000000 */
[----:B------:R-:W-:Y:S02]  /*1f60*/  VIADD R22, R22, 0x4 ;  /* 0x0000000416167836 */ /* 0x000fe40000000000 */
[----:B------:R-:W-:Y:S02]  /*1f70*/  VIADD R20, R20, 0x4 ;  /* 0x0000000414147836 */ /* 0x000fe40000000000 */
[----:B---3--:R-:W-:Y:S01]  /*1f80*/  VIADD R16, R25, 0x4 ;  /* 0x0000000419107836 */ /* 0x008fe20000000000 */
[----:B--2---:R1:W-:Y:S04]  /*1f90*/  @!P0 STL.U8 [R26+0x23], R13 ;  /* 0x0000230d1a008387 */ /* 0x0043e80000100000 */
[----:B----4-:R1:W-:Y:S04]  /*1fa0*/  @!P4 STL.U8 [R24+0x20], R17 ;  /* 0x000020111800c387 */ /* 0x0103e80000100000 */
[----:B-----5:R1:W-:Y:S04]  /*1fb0*/  @!P3 STL.U8 [R24+0x21], R27 ;  /* 0x0000211b1800b387 */ /* 0x0203e80000100000 */
[----:B------:R1:W-:Y:S04]  /*1fc0*/  @!P6 STL.U8 [R24+0x22], R28 ;  /* 0x0000221c1800e387 */ /* 0x0003e80000100000 */
[----:B------:R1:W-:Y:S01]  /*1fd0*/  @!P5 STL.U8 [R24+0x23], R29 ;  /* 0x0000231d1800d387 */ /* 0x0003e20000100000 */
[----:B------:R-:W-:-:S13]  /*1fe0*/  PLOP3.LUT P0, PT, PT, PT, PT, 0x8, 0x80 ;  /* 0x000000000080781c */ /* 0x000fda0003f0e170 */
.L_x_37:
[----:B------:R-:W-:-:S13]  /*1ff0*/  ISETP.NE.OR P0, PT, R22, RZ, P0 ;  /* 0x000000ff1600720c */ /* 0x000fda0000705670 */
[----:B------:R-:W-:Y:S05]  /*2000*/  @!P0 BRA `(.L_x_33) ;  /* 0x0000000000688947 */ /* 0x000fea0003800000 */
.L_x_34:
[----:B------:R-:W-:Y:S02]  /*2010*/  VIADD R14, R16, 0xfffffffd ;  /* 0xfffffffd100e7836 */ /* 0x000fe40000000000 */
[----:B-1----:R-:W-:Y:S02]  /*2020*/  VIADD R24, R20, 0xffffffff ;  /* 0xffffffff14187836 */ /* 0x002fe40000000000 */
[----:B------:R-:W-:Y:S01]  /*2030*/  VIADD R13, R16, 0xfffffffe ;  /* 0xfffffffe100d7836 */ /* 0x000fe20000000000 */
[----:B------:R-:W-:Y:S01]  /*2040*/  ISETP.GE.AND P0, PT, R14, UR5, PT ;  /* 0x000000050e007c0c */ /* 0x000fe2000bf06270 */
[----:B------:R-:W-:Y:S01]  /*2050*/  VIADD R15, R16, 0xffffffff ;  /* 0xffffffff100f7836 */ /* 0x000fe20000000000 */
[----:B--234-:R-:W-:Y:S02]  /*2060*/  IADD3 R12, P5, P6, R21, UR10, R24 ;  /* 0x0000000a150c7c10 */ /* 0x01cfe4000febe018 */
[----:B------:R-:W-:Y:S02]  /*2070*/  ISETP.GE.AND P3, PT, R13, UR5, PT ;  /* 0x000000050d007c0c */ /* 0x000fe4000bf66270 */
[----:B------:R-:W-:-:S02]  /*2080*/  IADD3.X R13, PT, PT, RZ, UR11, RZ, P5, P6 ;  /* 0x0000000bff0d7c10 */ /* 0x000fc4000afec4ff */
[----:B------:R-:W-:Y:S02]  /*2090*/  ISETP.GE.AND P4, PT, R15, UR5, PT ;  /* 0x000000050f007c0c */ /* 0x000fe4000bf86270 */
[----:B------:R-:W-:-:S03]  /*20a0*/  ISETP.GE.AND P5, PT, R16, UR5, PT ;  /* 0x0000000510007c0c */ /* 0x000fc6000bfa6270 */
[----:B------:R-:W-:-:S04]  /*20b0*/  @!P0 IADD3 R14, P6, PT, R14, UR10, RZ ;  /* 0x0000000a0e0e8c10 */ /* 0x000fc8000ffde0ff */
[----:B------:R-:W2:Y:S01]  /*20c0*/  @!P3 LDG.E.U8 R17, desc[UR8][R12.64+0x1] ;  /* 0x000001080c11b981 */ /* 0x000ea2000c1e1100 */
[----:B------:R-:W-:-:S03]  /*20d0*/  @!P0 IMAD.X R15, RZ, RZ, UR11, P6 ;  /* 0x0000000bff0f8e24 */ /* 0x000fc6000b0e06ff */
[----:B------:R-:W3:Y:S04]  /*20e0*/  @!P4 LDG.E.U8 R23, desc[UR8][R12.64+0x2] ;  /* 0x000002080c17c981 */ /* 0x000ee8000c1e1100 */
[----:B------:R-:W4:Y:S04]  /*20f0*/  @!P5 LDG.E.U8 R25, desc[UR8][R12.64+0x3] ;  /* 0x000003080c19d981 */ /* 0x000f28000c1e1100 */
[----:B------:R-:W5:Y:S01]  /*2100*/  @!P0 LDG.E.U8 R14, desc[UR8][R14.64] ;  /* 0x000000080e0e8981 */ /* 0x000f62000c1e1100 */
[----:B------:R-:W-:Y:S02]  /*2110*/  IMAD.IADD R24, R1, 0x1, R24 ;  /* 0x0000000101187824 */ /* 0x000fe400078e0218 */
[----:B------:R-:W-:-:S02]  /*2120*/  VIADD R22, R22, 0x4 ;  /* 0x0000000416167836 */ /* 0x000fc40000000000 */
[----:B------:R-:W-:Y:S02]  /*2130*/  VIADD R20, R20, 0x4 ;  /* 0x0000000414147836 */ /* 0x000fe40000000000 */
[----:B------:R-:W-:Y:S01]  /*2140*/  VIADD R16, R16, 0x4 ;  /* 0x0000000410107836 */ /* 0x000fe20000000000 */
[----:B--2---:R0:W-:Y:S04]  /*2150*/  @!P3 STL.U8 [R24+0x21], R17 ;  /* 0x000021111800b387 */ /* 0x0041e80000100000 */
[----:B---3--:R0:W-:Y:S04]  /*2160*/  @!P4 STL.U8 [R24+0x22], R23 ;  /* 0x000022171800c387 */ /* 0x0081e80000100000 */
[----:B----4-:R0:W-:Y:S04]  /*2170*/  @!P5 STL.U8 [R24+0x23], R25 ;  /* 0x000023191800d387 */ /* 0x0101e80000100000 */
[----:B-----5:R0:W-:Y:S01]  /*2180*/  @!P0 STL.U8 [R24+0x20], R14 ;  /* 0x0000200e18008387 */ /* 0x0201e20000100000 */
[----:B------:R-:W-:-:S13]  /*2190*/  ISETP.NE.AND P0, PT, R22, RZ, PT ;  /* 0x000000ff1600720c */ /* 0x000fda0003f05270 */
[----:B0-----:R-:W-:Y:S05]  /*21a0*/  @P0 BRA `(.L_x_34) ;  /* 0xfffffffc00980947 */ /* 0x001fea000383ffff */
.L_x_33:
[----:B------:R-:W5:Y:S02]  /*21b0*/  LDCU.64 UR4, c[0x0][0x388] ;  /* 0x00007100ff0477ac */ /* 0x000f640008000a00 */
[----:B-----5:R-:W-:-:S05]  /*21c0*/  VIADD R21, R21, UR5 ;  /* 0x0000000515157c36 */ /* 0x020fca0008000000 */
[----:B------:R-:W-:-:S13]  /*21d0*/  ISETP.GT.AND P0, PT, R21, UR4, PT ;  /* 0x0000000415007c0c */ /* 0x000fda000bf04270 */
[----:B------:R-:W-:Y:S05]  /*21e0*/  @P0 BRA `(.L_x_22) ;  /* 0x00000000009c0947 */ /* 0x000fea0003800000 */
[----:B------:R-:W-:Y:S01]  /*21f0*/  BSSY.RECONVERGENT B1, `(.L_x_38) ;  /* 0x0000021000017945 */ /* 0x000fe20003800200 */
[----:B------:R-:W-:Y:S02]  /*2200*/  IMAD.MOV.U32 R15, RZ, RZ, RZ ;  /* 0x000000ffff0f7224 */ /* 0x000fe400078e00ff */
[----:B01234-:R-:W-:-:S07]  /*2210*/  IMAD.MOV.U32 R12, RZ, RZ, RZ ;  /* 0x000000ffff0c7224 */ /* 0x01ffce00078e00ff */
.L_x_45:
[----:B------:R-:W-:-:S06]  /*2220*/  IMAD.IADD R13, R1, 0x1, R12 ;  /* 0x00000001010d7824 */ /* 0x000fcc00078e020c */
[----:B------:R-:W2:Y:S01]  /*2230*/  LDL.U8 R13, [R13+0x20] ;  /* 0x000020000d0d7983 */ /* 0x000ea20000100000 */
[----:B------:R-:W-:Y:S01]  /*2240*/  BSSY.RELIABLE B2, `(.L_x_39) ;  /* 0x0000014000027945 */ /* 0x000fe20003800100 */
[----:B--2---:R-:W-:-:S13]  /*2250*/  ISETP.GT.AND P0, PT, R13, 0x46, PT ;  /* 0x000000460d00780c */ /* 0x004fda0003f04270 */
[----:B------:R-:W-:Y:S05]  /*2260*/  @P0 BRA `(.L_x_40) ;  /* 0x0000000000200947 */ /* 0x000fea0003800000 */
[----:B------:R-:W-:Y:S01]  /*2270*/  ISETP.NE.AND P0, PT, R13, 0x41, PT ;  /* 0x000000410d00780c */ /* 0x000fe20003f05270 */
[----:B------:R-:W-:-:S12]  /*2280*/  IMAD.MOV.U32 R14, RZ, RZ, RZ ;  /* 0x000000ffff0e7224 */ /* 0x000fd800078e00ff */
[----:B------:R-:W-:Y:S05]  /*2290*/  @!P0 BRA `(.L_x_41) ;  /* 0x0000000000388947 */ /* 0x000fea0003800000 */
[----:B------:R-:W-:-:S13]  /*22a0*/  ISETP.NE.AND P0, PT, R13, 0x43, PT ;  /* 0x000000430d00780c */ /* 0x000fda0003f05270 */
[----:B------:R-:W-:Y:S05]  /*22b0*/  @P0 BREAK.RELIABLE B2 ;  /* 0x0000000000020942 */ /* 0x000fea0003800100 */
[----:B------:R-:W-:Y:S05]  /*22c0*/  @P0 BRA `(.L_x_42) ;  /* 0x0000000000200947 */ /* 0x000fea0003800000 */
[----:B------:R-:W-:Y:S01]  /*22d0*/  IMAD.MOV.U32 R14, RZ, RZ, 0x1 ;  /* 0x00000001ff0e7424 */ /* 0x000fe200078e00ff */
[----:B------:R-:W-:Y:S06]  /*22e0*/  BRA `(.L_x_41) ;  /* 0x0000000000247947 */ /* 0x000fec0003800000 */
.L_x_40:
[----:B------:R-:W-:-:S13]  /*22f0*/  ISETP.NE.AND P0, PT, R13, 0x47, PT ;  /* 0x000000470d00780c */ /* 0x000fda0003f05270 */
[----:B------:R-:W-:Y:S05]  /*2300*/  @!P0 BRA `(.L_x_43) ;  /* 0x0000000000188947 */ /* 0x000fea0003800000 */
[----:B------:R-:W-:-:S13]  /*2310*/  ISETP.NE.AND P0, PT, R13, 0x54, PT ;  /* 0x000000540d00780c */ /* 0x000fda0003f05270 */
[----:B------:R-:W-:Y:S05]  /*2320*/  @P0 BREAK.RELIABLE B2 ;  /* 0x0000000000020942 */ /* 0x000fea0003800100 */
[----:B------:R-:W-:Y:S01]  /*2330*/  @!P0 IMAD.MOV.U32 R14, RZ, RZ, 0x3 ;  /* 0x00000003ff0e8424 */ /* 0x000fe200078e00ff */
[----:B------:R-:W-:Y:S06]  /*2340*/  @!P0 BRA `(.L_x_41) ;  /* 0x00000000000c8947 */ /* 0x000fec0003800000 */
.L_x_42:
[----:B------:R-:W-:Y:S01]  /*2350*/  IMAD.MOV.U32 R12, RZ, RZ, 0x3ff ;  /* 0x000003ffff0c7424 */ /* 0x000fe200078e00ff */
[----:B------:R-:W-:Y:S06]  /*2360*/  BRA `(.L_x_44) ;  /* 0x0000000000247947 */ /* 0x000fec0003800000 */
.L_x_43:
[----:B------:R-:W-:-:S07]  /*2370*/  IMAD.MOV.U32 R14, RZ, RZ, 0x2 ;  /* 0x00000002ff0e7424 */ /* 0x000fce00078e00ff */
.L_x_41:
[----:B------:R-:W-:Y:S05]  /*2380*/  BSYNC.RELIABLE B2 ;  /* 0x0000000000027941 */ /* 0x000fea0003800100 */
.L_x_39:
[----:B------:R-:W0:Y:S01]  /*2390*/  LDCU UR4, c[0x0][0x38c] ;  /* 0x00007180ff0477ac */ /* 0x000e220008000800 */
[----:B------:R-:W-:Y:S02]  /*23a0*/  VIADD R12, R12, 0x1 ;  /* 0x000000010c0c7836 */ /* 0x000fe40000000000 */
[----:B------:R-:W-:-:S05]  /*23b0*/  IMAD.SHL.U32 R13, R15, 0x4, RZ ;  /* 0x000000040f0d7824 */ /* 0x000fca00078e00ff */
[----:B------:R-:W-:Y:S02]  /*23c0*/  LOP3.LUT R15, R14, R13, RZ, 0xfc, !PT ;  /* 0x0000000d0e0f7212 */ /* 0x000fe400078efcff */
[----:B0-----:R-:W-:-:S13]  /*23d0*/  ISETP.NE.AND P0, PT, R12, UR4, PT ;  /* 0x000000040c007c0c */ /* 0x001fda000bf05270 */
[----:B------:R-:W-:Y:S05]  /*23e0*/  @P0 BRA `(.L_x_45) ;  /* 0xfffffffc008c0947 */ /* 0x000fea000383ffff */
[----:B------:R-:W-:-:S07]  /*23f0*/  LOP3.LUT R12, R15, 0x3ff, RZ, 0xc0, !PT ;  /* 0x000003ff0f0c7812 */ /* 0x000fce00078ec0ff */
.L_x_44:
[----:B------:R-:W-:Y:S05]  /*2400*/  BSYNC.RECONVERGENT B1 ;  /* 0x0000000000017941 */ /* 0x000fea0003800200 */
.L_x_38:
[----:B------:R-:W0:Y:S01]  /*2410*/  S2UR UR5, SR_CgaCtaId ;  /* 0x00000000000579c3 */ /* 0x000e220000008800 */
[----:B------:R-:W-:Y:S02]  /*2420*/  UMOV UR4, 0x400 ;  /* 0x0000040000047882 */ /* 0x000fe40000000000 */
[----:B0-----:R-:W-:-:S06]  /*2430*/  ULEA UR4, UR5, UR4, 0x18 ;  /* 0x0000000405047291 */ /* 0x001fcc000f8ec0ff */
[----:B------:R-:W-:-:S05]  /*2440*/  LEA R12, R12, UR4, 0x2 ;  /* 0x000000040c0c7c11 */ /* 0x000fca000f8e10ff */
[----:B------:R0:W-:Y:S02]  /*2450*/  ATOMS.POPC.INC.32 RZ, [R12+URZ] ;  /* 0x000000000cff7f8c */ /* 0x0001e4000d8000ff */
.L_x_22:
[----:B------:R-:W-:Y:S05]  /*2460*/  BSYNC.RECONVERGENT B0 ;  /* 0x0000000000007941 */ /* 0x000fea0003800200 */
.L_x_21:
[----:B------:R-:W-:Y:S05]  /*2470*/  WARPSYNC.ALL ;  /* 0x0000000000007948 */ /* 0x000fea0003800000 */
[----:B------:R-:W5:Y:S01]  /*2480*/  LDCU UR4, c[0x0][0x388] ;  /* 0x00007100ff0477ac */ /* 0x000f620008000800 */
[----:B------:R-:W-:-:S04]  /*2490*/  VIADD R10, R10, 0x1 ;  /* 0x000000010a0a7836 */ /* 0x000fc80000000000 */
[----:B01234-:R-:W-:-:S05]  /*24a0*/  IMAD.IADD R12, R7, 0x1, R10 ;  /* 0x00000001070c7824 */ /* 0x01ffca00078e020a */
[----:B-----5:R-:W-:-:S13]  /*24b0*/  ISETP.GT.AND P0, PT, R12, UR4, PT ;  /* 0x000000040c007c0c */ /* 0x020fda000bf04270 */
[----:B------:R-:W-:Y:S05]  /*24c0*/  @P0 BRA `(.L_x_18) ;  /* 0x0000000800a00947 */ /* 0x000fea0003800000 */
[----:B------:R-:W0:Y:S02]  /*24d0*/  LDCU UR4, c[0x0][0x398] ;  /* 0x00007300ff0477ac */ /* 0x000e240008000800 */
[----:B0-----:R-:W-:-:S13]  /*24e0*/  ISETP.GE.AND P0, PT, R10, UR4, PT ;  /* 0x000000040a007c0c */ /* 0x001fda000bf06270 */
[----:B------:R-:W-:Y:S05]  /*24f0*/  @!P0 BRA `(.L_x_46) ;  /* 0xffffffe800908947 */ /* 0x000fea000383ffff */
[----:B------:R-:W-:Y:S05]  /*2500*/  BRA `(.L_x_18) ;  /* 0x0000000800907947 */ /* 0x000fea0003800000 */
.L_x_20:
[----:B------:R-:W-:Y:S01]  /*2510*/  IADD3 R9, PT, PT, -R3, 0x1f, RZ ;  /* 0x0000001f03097810 */ /* 0x000fe20007ffe1ff */
[----:B------:R-:W-:-:S03]  /*2520*/  UMOV UR4, URZ ;  /* 0x000000ff00047c82 */ /* 0x000fc60008000000 */
[----:B------:R-:W-:-:S05]  /*2530*/  VIADDMNMX.U32 R8, R0, 0xffffffff, R9, PT ;  /* 0xffffffff00087846 */ /* 0x000fca0003800009 */
[----:B------:R-:W-:-:S05]  /*2540*/  VIADD R9, R8, 0x1 ;  /* 0x0000000108097836 */ /* 0x000fca0000000000 */
[C---:B------:R-:W-:Y:S02]  /*2550*/  LOP3.LUT R12, R9.reuse, 0x3, RZ, 0xc0, !PT ;  /* 0x00000003090c7812 */ /* 0x040fe400078ec0ff */
[----:B------:R-:W-:-:S07]  /*2560*/  LOP3.LUT R9, R9, 0x3c, RZ, 0xc0, !PT ;  /* 0x0000003c09097812 */ /* 0x000fce00078ec0ff */
.L_x_61:
[----:B------:R-:W0:Y:S01]  /*2570*/  LDCU UR5, c[0x0][0x398] ;  /* 0x00007300ff0577ac */ /* 0x000e220008000800 */
[----:B------:R-:W-:Y:S01]  /*2580*/  VIADD R10, R3, UR4 ;  /* 0x00000004030a7c36 */ /* 0x000fe20008000000 */
        /* <DEDUP_REMOVED lines=47> */
.L_x_52:
[----:B------:R-:W-:Y:S05]  /*2880*/  BSYNC.RECONVERGENT B2 ;  /* 0x0000000000027941 */ /* 0x000fea0003800200 */
.L_x_51:
        /* <DEDUP_REMOVED lines=13> */
.L_x_50:
[----:B------:R-:W-:Y:S05]  /*2960*/  BSYNC.RECONVERGENT B1 ;  /* 0x0000000000017941 */ /* 0x000fea0003800200 */
.L_x_49:
[----:B------:R-:W5:Y:S01]  /*2970*/  LDCU UR5, c[0x0][0x388] ;  /* 0x00007100ff0577ac */ /* 0x000f620008000800 */
[----:B01234-:R-:W-:-:S05]  /*2980*/  IMAD.IADD R0, R7, 0x1, R10 ;  /* 0x0000000107007824 */ /* 0x01ffca00078e020a */
[----:B-----5:R-:W-:-:S13]  /*2990*/  ISETP.GT.AND P0, PT, R0, UR5, PT ;  /* 0x0000000500007c0c */ /* 0x020fda000bf04270 */
[----:B------:R-:W-:Y:S05]  /*29a0*/  @P0 BRA `(.L_x_48) ;  /* 0x00000000009c0947 */ /* 0x000fea0003800000 */
[----:B------:R-:W-:Y:S01]  /*29b0*/  BSSY.RECONVERGENT B1, `(.L_x_53) ;  /* 0x0000021000017945 */ /* 0x000fe20003800200 */
[----:B------:R-:W-:Y:S02]  /*29c0*/  IMAD.MOV.U32 R10, RZ, RZ, RZ ;  /* 0x000000ffff0a7224 */ /* 0x000fe400078e00ff */
[----:B------:R-:W-:-:S07]  /*29d0*/  IMAD.MOV.U32 R0, RZ, RZ, RZ ;  /* 0x000000ffff007224 */ /* 0x000fce00078e00ff */
.L_x_60:
        /* <DEDUP_REMOVED lines=13> */
.L_x_55:
[----:B------:R-:W-:-:S13]  /*2ab0*/  ISETP.NE.AND P0, PT, R4, 0x47, PT ;  /* 0x000000470400780c */ /* 0x000fda0003f05270 */
[----:B------:R-:W-:Y:S05]  /*2ac0*/  @!P0 BRA `(.L_x_58) ;  /* 0x0000000000188947 */ /* 0x000fea0003800000 */
[----:B------:R-:W-:-:S13]  /*2ad0*/  ISETP.NE.AND P0, PT, R4, 0x54, PT ;  /* 0x000000540400780c */ /* 0x000fda0003f05270 */
[----:B------:R-:W-:Y:S05]  /*2ae0*/  @P0 BREAK.RELIABLE B2 ;  /* 0x0000000000020942 */ /* 0x000fea0003800100 */
[----:B------:R-:W-:Y:S01]  /*2af0*/  @!P0 IMAD.MOV.U32 R11, RZ, RZ, 0x3 ;  /* 0x00000003ff0b8424 */ /* 0x000fe200078e00ff */
[----:B------:R-:W-:Y:S06]  /*2b00*/  @!P0 BRA `(.L_x_56) ;  /* 0x00000000000c8947 */ /* 0x000fec0003800000 */
.L_x_57:
[----:B------:R-:W-:Y:S01]  /*2b10*/  IMAD.MOV.U32 R0, RZ, RZ, 0x3ff ;  /* 0x000003ffff007424 */ /* 0x000fe200078e00ff */
[----:B------:R-:W-:Y:S06]  /*2b20*/  BRA `(.L_x_59) ;  /* 0x0000000000247947 */ /* 0x000fec0003800000 */
.L_x_58:
[----:B------:R-:W-:-:S07]  /*2b30*/  IMAD.MOV.U32 R11, RZ, RZ, 0x2 ;  /* 0x00000002ff0b7424 */ /* 0x000fce00078e00ff */
.L_x_56:
[----:B------:R-:W-:Y:S05]  /*2b40*/  BSYNC.RELIABLE B2 ;  /* 0x0000000000027941 */ /* 0x000fea0003800100 */
.L_x_54:
[----:B------:R-:W0:Y:S01]  /*2b50*/  LDCU UR5, c[0x0][0x38c] ;  /* 0x00007180ff0577ac */ /* 0x000e220008000800 */
[----:B------:R-:W-:Y:S02]  /*2b60*/  VIADD R0, R0, 0x1 ;  /* 0x0000000100007836 */ /* 0x000fe40000000000 */
[----:B------:R-:W-:-:S05]  /*2b70*/  IMAD.SHL.U32 R4, R10, 0x4, RZ ;  /* 0x000000040a047824 */ /* 0x000fca00078e00ff */
[----:B------:R-:W-:Y:S02]  /*2b80*/  LOP3.LUT R10, R11, R4, RZ, 0xfc, !PT ;  /* 0x000000040b0a7212 */ /* 0x000fe400078efcff */
[----:B0-----:R-:W-:-:S13]  /*2b90*/  ISETP.NE.AND P0, PT, R0, UR5, PT ;  /* 0x0000000500007c0c */ /* 0x001fda000bf05270 */
[----:B------:R-:W-:Y:S05]  /*2ba0*/  @P0 BRA `(.L_x_60) ;  /* 0xfffffffc008c0947 */ /* 0x000fea000383ffff */
[----:B------:R-:W-:-:S07]  /*2bb0*/  LOP3.LUT R0, R10, 0x3ff, RZ, 0xc0, !PT ;  /* 0x000003ff0a007812 */ /* 0x000fce00078ec0ff */
.L_x_59:
[----:B------:R-:W-:Y:S05]  /*2bc0*/  BSYNC.RECONVERGENT B1 ;  /* 0x0000000000017941 */ /* 0x000fea0003800200 */
.L_x_53:
[----:B------:R-:W0:Y:S01]  /*2bd0*/  S2UR UR6, SR_CgaCtaId ;  /* 0x00000000000679c3 */ /* 0x000e220000008800 */
[----:B------:R-:W-:Y:S02]  /*2be0*/  UMOV UR5, 0x400 ;  /* 0x0000040000057882 */ /* 0x000fe40000000000 */
[----:B0-----:R-:W-:-:S06]  /*2bf0*/  ULEA UR5, UR6, UR5, 0x18 ;  /* 0x0000000506057291 */ /* 0x001fcc000f8ec0ff */
[----:B------:R-:W-:-:S05]  /*2c00*/  LEA R0, R0, UR5, 0x2 ;  /* 0x0000000500007c11 */ /* 0x000fca000f8e10ff */
[----:B------:R0:W-:Y:S02]  /*2c10*/  ATOMS.POPC.INC.32 RZ, [R0+URZ] ;  /* 0x0000000000ff7f8c */ /* 0x0001e4000d8000ff */
.L_x_48:
[----:B------:R-:W-:Y:S05]  /*2c20*/  BSYNC.RECONVERGENT B0 ;  /* 0x0000000000007941 */ /* 0x000fea0003800200 */
.L_x_47:
[----:B------:R-:W-:Y:S05]  /*2c30*/  WARPSYNC.ALL ;  /* 0x0000000000007948 */ /* 0x000fea0003800000 */
[----:B------:R-:W1:Y:S01]  /*2c40*/  LDCU UR5, c[0x0][0x388] ;  /* 0x00007100ff0577ac */ /* 0x000e620008000800 */
[----:B------:R-:W-:-:S06]  /*2c50*/  UIADD3 UR4, UPT, UPT, UR4, 0x1, URZ ;  /* 0x0000000104047890 */ /* 0x000fcc000fffe0ff */
[----:B0-----:R-:W-:-:S05]  /*2c60*/  VIADD R0, R7, UR4 ;  /* 0x0000000407007c36 */ /* 0x001fca0008000000 */
[----:B-1----:R-:W-:-:S13]  /*2c70*/  ISETP.GT.AND P0, PT, R0, UR5, PT ;  /* 0x0000000500007c0c */ /* 0x002fda000bf04270 */
[----:B------:R-:W-:Y:S05]  /*2c80*/  @P0 BRA `(.L_x_18) ;  /* 0x0000000000b00947 */ /* 0x000fea0003800000 */
[----:B------:R-:W0:Y:S02]  /*2c90*/  LDCU UR5, c[0x0][0x398] ;  /* 0x00007300ff0577ac */ /* 0x000e240008000800 */
[----:B0-----:R-:W-:-:S09]  /*2ca0*/  UISETP.GE.AND UP0, UPT, UR4, UR5, UPT ;  /* 0x000000050400728c */ /* 0x001fd2000bf06270 */
[----:B------:R-:W-:Y:S05]  /*2cb0*/  BRA.U !UP0, `(.L_x_61) ;  /* 0xfffffff9082c7547 */ /* 0x000fea000b83ffff */
[----:B------:R-:W-:Y:S05]  /*2cc0*/  BRA `(.L_x_18) ;  /* 0x0000000000a07947 */ /* 0x000fea0003800000 */
.L_x_19:
[----:B------:R-:W0:Y:S01]  /*2cd0*/  LDC R11, c[0x0][0x398] ;  /* 0x0000e600ff0b7b82 */ /* 0x000e220000000800 */
[----:B------:R-:W-:Y:S01]  /*2ce0*/  IADD3 R9, PT, PT, -R3, 0x1f, RZ ;  /* 0x0000001f03097810 */ /* 0x000fe20007ffe1ff */
[----:B------:R-:W1:Y:S03]  /*2cf0*/  LDCU UR7, c[0x0][0x388] ;  /* 0x00007100ff0777ac */ /* 0x000e660008000800 */
[----:B------:R-:W-:Y:S01]  /*2d00*/  VIADDMNMX.U32 R8, R0, 0xffffffff, R9, PT ;  /* 0xffffffff00087846 */ /* 0x000fe20003800009 */
[----:B------:R-:W-:-:S03]  /*2d10*/  UMOV UR4, URZ ;  /* 0x000000ff00047c82 */ /* 0x000fc60008000000 */
[----:B------:R-:W-:-:S07]  /*2d20*/  LOP3.LUT R10, R8, 0x3, RZ, 0xc0, !PT ;  /* 0x00000003080a7812 */ /* 0x000fce00078ec0ff */
.L_x_66:
[----:B------:R-:W-:Y:S01]  /*2d30*/  VIADD R4, R3, UR4 ;  /* 0x0000000403047c36 */ /* 0x000fe20008000000 */
[----:B------:R-:W-:Y:S04]  /*2d40*/  BSSY.RECONVERGENT B0, `(.L_x_62) ;  /* 0x000001b000007945 */ /* 0x000fe80003800200 */
[----:B0-----:R-:W-:-:S13]  /*2d50*/  ISETP.GE.AND P0, PT, R4, R11, PT ;  /* 0x0000000b0400720c */ /* 0x001fda0003f06270 */
[----:B------:R-:W-:Y:S05]  /*2d60*/  @P0 BRA `(.L_x_63) ;  /* 0x0000000000600947 */ /* 0x000fea0003800000 */
[----:B------:R-:W-:Y:S01]  /*2d70*/  ISETP.EQ.OR P0, PT, R10, 0x3, !P1 ;  /* 0x000000030a00780c */ /* 0x000fe20004f02670 */
[----:B------:R-:W-:-:S12]  /*2d80*/  BSSY.RECONVERGENT B1, `(.L_x_64) ;  /* 0x000000f000017945 */ /* 0x000fd80003800200 */
[----:B------:R-:W-:Y:S05]  /*2d90*/  @P0 BRA `(.L_x_65) ;  /* 0x0000000000340947 */ /* 0x000fea0003800000 */
[----:B------:R-:W-:-:S04]  /*2da0*/  ISETP.GE.U32.AND P0, PT, R8, 0x3, PT ;  /* 0x000000030800780c */ /* 0x000fc80003f06070 */
[----:B------:R-:W-:-:S05]  /*2db0*/  SEL R0, RZ, 0x4, !P0 ;  /* 0x00000004ff007807 */ /* 0x000fca0004000000 */
[----:B------:R-:W-:-:S05]  /*2dc0*/  IMAD.IADD R9, R1, 0x1, R0 ;  /* 0x0000000101097824 */ /* 0x000fca00078e0200 */
[----:B------:R-:W2:Y:S01]  /*2dd0*/  LDL.U8 R0, [R9] ;  /* 0x0000000009007983 */ /* 0x000ea20000100000 */
[----:B------:R-:W-:-:S03]  /*2de0*/  ISETP.NE.AND P0, PT, R10, RZ, PT ;  /* 0x000000ff0a00720c */ /* 0x000fc60003f05270 */
[----:B--2---:R0:W-:Y:S10]  /*2df0*/  STL.U8 [R9+0x20], R0 ;  /* 0x0000200009007387 */ /* 0x0041f40000100000 */
[----:B------:R-:W-:Y:S05]  /*2e00*/  @!P0 BRA `(.L_x_65) ;  /* 0x0000000000188947 */ /* 0x000fea0003800000 */
[----:B0-----:R-:W2:Y:S01]  /*2e10*/  LDL.U8 R0, [R9+0x1] ;  /* 0x0000010009007983 */ /* 0x001ea20000100000 */
[----:B------:R-:W-:-:S03]  /*2e20*/  ISETP.NE.AND P0, PT, R10, 0x1, PT ;  /* 0x000000010a00780c */ /* 0x000fc60003f05270 */
[----:B--2---:R2:W-:Y:S10]  /*2e30*/  STL.U8 [R9+0x21], R0 ;  /* 0x0000210009007387 */ /* 0x0045f40000100000 */
[----:B------:R-:W-:Y:S05]  /*2e40*/  @!P0 BRA `(.L_x_65) ;  /* 0x0000000000088947 */ /* 0x000fea0003800000 */
[----:B--2---:R-:W2:Y:S04]  /*2e50*/  LDL.U8 R0, [R9+0x2] ;  /* 0x0000020009007983 */ /* 0x004ea80000100000 */
[----:B--2---:R3:W-:Y:S02]  /*2e60*/  STL.U8 [R9+0x22], R0 ;  /* 0x0000220009007387 */ /* 0x0047e40000100000 */
.L_x_65:
[----:B-1----:R-:W-:Y:S05]  /*2e70*/  BSYNC.RECONVERGENT B1 ;  /* 0x0000000000017941 */ /* 0x002fea0003800200 */
.L_x_64:
[----:B0-23--:R-:W-:-:S05]  /*2e80*/  IMAD.IADD R0, R7, 0x1, R4 ;  /* 0x0000000107007824 */ /* 0x00dfca00078e0204 */
[----:B------:R-:W-:-:S13]  /*2e90*/  ISETP.GT.AND P0, PT, R0, UR7, PT ;  /* 0x0000000700007c0c */ /* 0x000fda000bf04270 */
[----:B------:R-:W-:Y:S05]  /*2ea0*/  @P0 BRA `(.L_x_63) ;  /* 0x0000000000100947 */ /* 0x000fea0003800000 */
[----:B------:R-:W0:Y:S01]  /*2eb0*/  S2UR UR6, SR_CgaCtaId ;  /* 0x00000000000679c3 */ /* 0x000e220000008800 */
[----:B------:R-:W-:Y:S02]  /*2ec0*/  UMOV UR5, 0x400 ;  /* 0x0000040000057882 */ /* 0x000fe40000000000 */
[----:B0-----:R-:W-:-:S09]  /*2ed0*/  ULEA UR5, UR6, UR5, 0x18 ;  /* 0x0000000506057291 */ /* 0x001fd2000f8ec0ff */
[----:B------:R-:W-:Y:S03]  /*2ee0*/  ATOMS.POPC.INC.32 RZ, [UR5] ;  /* 0x00000000ffff7f8c */ /* 0x000fe6000d800005 */
.L_x_63:
[----:B-1----:R-:W-:Y:S05]  /*2ef0*/  BSYNC.RECONVERGENT B0 ;  /* 0x0000000000007941 */ /* 0x002fea0003800200 */
.L_x_62:
[----:B------:R-:W-:-:S06]  /*2f00*/  UIADD3 UR4, UPT, UPT, UR4, 0x1, URZ ;  /* 0x0000000104047890 */ /* 0x000fcc000fffe0ff */
[----:B------:R-:W-:Y:S01]  /*2f10*/  VIADD R0, R7, UR4 ;  /* 0x0000000407007c36 */ /* 0x000fe20008000000 */
[----:B------:R-:W-:-:S04]  /*2f20*/  ISETP.LE.AND P0, PT, R11, UR4, PT ;  /* 0x000000040b007c0c */ /* 0x000fc8000bf03270 */
[----:B------:R-:W-:-:S13]  /*2f30*/  ISETP.LE.AND P2, PT, R0, UR7, PT ;  /* 0x0000000700007c0c */ /* 0x000fda000bf43270 */
[----:B------:R-:W-:Y:S05]  /*2f40*/  @!P0 BRA P2, `(.L_x_66) ;  /* 0xfffffffc00788947 */ /* 0x000fea000103ffff */
.L_x_18:
[----:B------:R-:W-:Y:S01]  /*2f50*/  BAR.SYNC.DEFER_BLOCKING 0x0 ;  /* 0x0000000000007b1d */ /* 0x000fe20000010000 */
[----:B------:R-:W-:-:S05]  /*2f60*/  ISETP.NE.AND P0, PT, R6, 0x3, PT ;  /* 0x000000030600780c */ /* 0x000fca0003f05270 */
[----:B------:R-:W-:Y:S08]  /*2f70*/  BSSY.RECONVERGENT B0, `(.L_x_67) ;  /* 0x0000017000007945 */ /* 0x000ff00003800200 */
[----:B------:R-:W-:Y:S05]  /*2f80*/  @!P0 BRA `(.L_x_68) ;  /* 0x0000000000548947 */ /* 0x000fea0003800000 */
[----:B------:R-:W1:Y:S01]  /*2f90*/  S2UR UR5, SR_CgaCtaId ;  /* 0x00000000000579c3 */ /* 0x000e620000008800 */
[----:B0-----:R-:W-:Y:S01]  /*2fa0*/  VIADD R0, R5, 0x1 ;  /* 0x0000000105007836 */ /* 0x001fe20000000000 */
[----:B------:R-:W-:-:S04]  /*2fb0*/  UMOV UR4, 0x400 ;  /* 0x0000040000047882 */ /* 0x000fc80000000000 */
[----:B------:R-:W-:Y:S02]  /*2fc0*/  LOP3.LUT R4, R0, 0x3, RZ, 0xc0, !PT ;  /* 0x0000000300047812 */ /* 0x000fe400078ec0ff */
[----:B------:R-:W0:Y:S03]  /*2fd0*/  LDC.64 R6, c[0x0][0x390] ;  /* 0x0000e400ff067b82 */ /* 0x000e260000000a00 */
[----:B------:R-:W-:Y:S01]  /*2fe0*/  IMAD.MOV R0, RZ, RZ, -R4 ;  /* 0x000000ffff007224 */ /* 0x000fe200078e0a04 */
[----:B-1----:R-:W-:-:S06]  /*2ff0*/  ULEA UR4, UR5, UR4, 0x18 ;  /* 0x0000000405047291 */ /* 0x002fcc000f8ec0ff */
[C---:B------:R-:W-:Y:S01]  /*3000*/  LEA R9, R3.reuse, UR4, 0x2 ;  /* 0x0000000403097c11 */ /* 0x040fe2000f8e10ff */
[----:B0-----:R-:W-:-:S04]  /*3010*/  IMAD.WIDE.U32 R6, R3, 0x4, R6 ;  /* 0x0000000403067825 */ /* 0x001fc800078e0006 */
[----:B------:R-:W-:-:S07]  /*3020*/  IMAD R3, R2, R4, R3 ;  /* 0x0000000402037224 */ /* 0x000fce00078e0203 */
.L_x_71:
[----:B------:R-:W0:Y:S01]  /*3030*/  LDS R11, [R9] ;  /* 0x00000000090b7984 */ /* 0x000e220000000800 */
[----:B------:R-:W-:Y:S01]  /*3040*/  VIADD R0, R0, 0x1 ;  /* 0x0000000100007836 */ /* 0x000fe20000000000 */
[----:B------:R-:W-:Y:S04]  /*3050*/  BSSY.RECONVERGENT B1, `(.L_x_69) ;  /* 0x0000005000017945 */ /* 0x000fe80003800200 */
[----:B------:R-:W-:Y:S02]  /*3060*/  ISETP.NE.AND P1, PT, R0, RZ, PT ;  /* 0x000000ff0000720c */ /* 0x000fe40003f25270 */
[----:B0-----:R-:W-:-:S13]  /*3070*/  ISETP.NE.AND P0, PT, R11, RZ, PT ;  /* 0x000000ff0b00720c */ /* 0x001fda0003f05270 */
[----:B------:R-:W-:Y:S05]  /*3080*/  @!P0 BRA `(.L_x_70) ;  /* 0x0000000000048947 */ /* 0x000fea0003800000 */
[----:B------:R0:W-:Y:S02]  /*3090*/  REDG.E.ADD.STRONG.GPU desc[UR8][R6.64], R11 ;  /* 0x0000000b0600798e */ /* 0x0001e4000c12e108 */
.L_x_70:
[----:B------:R-:W-:Y:S05]  /*30a0*/  BSYNC.RECONVERGENT B1 ;  /* 0x0000000000017941 */ /* 0x000fea0003800200 */
.L_x_69:
[C---:B------:R-:W-:Y:S02]  /*30b0*/  IMAD R9, R2.reuse, 0x4, R9 ;  /* 0x0000000402097824 */ /* 0x040fe400078e0209 */
[----:B0-----:R-:W-:Y:S01]  /*30c0*/  IMAD.WIDE.U32 R6, R2, 0x4, R6 ;  /* 0x0000000402067825 */ /* 0x001fe200078e0006 */
[----:B------:R-:W-:Y:S06]  /*30d0*/  @P1 BRA `(.L_x_71) ;  /* 0xfffffffc00d41947 */ /* 0x000fec000383ffff */
.L_x_68:
[----:B------:R-:W-:Y:S05]  /*30e0*/  BSYNC.RECONVERGENT B0 ;  /* 0x0000000000007941 */ /* 0x000fea0003800200 */
.L_x_67:
[----:B------:R-:W-:-:S13]  /*30f0*/  ISETP.GE.U32.AND P0, PT, R5, 0x3, PT ;  /* 0x000000030500780c */ /* 0x000fda0003f06070 */
[----:B------:R-:W-:Y:S05]  /*3100*/  @!P0 EXIT ;  /* 0x000000000000894d */ /* 0x000fea0003800000 */
[----:B------:R-:W1:Y:S01]  /*3110*/  S2UR UR5, SR_CgaCtaId ;  /* 0x00000000000579c3 */ /* 0x000e620000008800 */
[----:B------:R-:W-:Y:S01]  /*3120*/  UMOV UR4, 0x400 ;  /* 0x0000040000047882 */ /* 0x000fe20000000000 */
[C-C-:B0-----:R-:W-:Y:S02]  /*3130*/  IMAD R9, R2.reuse, 0x2, R3.reuse ;  /* 0x0000000202097824 */ /* 0x141fe400078e0203 */
[----:B------:R-:W-:Y:S02]  /*3140*/  IMAD R11, R2, 0x3, R3 ;  /* 0x00000003020b7824 */ /* 0x000fe400078e0203 */
[----:B------:R-:W-:Y:S02]  /*3150*/  IMAD.IADD R13, R3, 0x1, R2 ;  /* 0x00000001030d7824 */ /* 0x000fe400078e0202 */
[----:B------:R-:W0:Y:S01]  /*3160*/  LDC.64 R4, c[0x0][0x390] ;  /* 0x0000e400ff047b82 */ /* 0x000e220000000a00 */
[----:B-1----:R-:W-:-:S06]  /*3170*/  ULEA UR4, UR5, UR4, 0x18 ;  /* 0x0000000405047291 */ /* 0x002fcc000f8ec0ff */
[----:B------:R-:W-:-:S07]  /*3180*/  LEA R15, R3, UR4, 0x2 ;  /* 0x00000004030f7c11 */ /* 0x000fce000f8e10ff */
.L_x_80:
[----:B-1----:R-:W1:Y:S01]  /*3190*/  LDS R17, [R15] ;  /* 0x000000000f117984 */ /* 0x002e620000000800 */
[C-C-:B------:R-:W-:Y:S01]  /*31a0*/  IMAD R0, R2.reuse, 0x4, R15.reuse ;  /* 0x0000000402007824 */ /* 0x140fe200078e020f */
[----:B------:R-:W-:Y:S01]  /*31b0*/  BSSY.RECONVERGENT B0, `(.L_x_72) ;  /* 0x000000d000007945 */ /* 0x000fe20003800200 */
[C-C-:B--234-:R-:W-:Y:S02]  /*31c0*/  IMAD R6, R2.reuse, 0x8, R15.reuse ;  /* 0x0000000802067824 */ /* 0x15cfe400078e020f */
[----:B------:R-:W-:Y:S01]  /*31d0*/  IMAD R7, R2, 0xc, R15 ;  /* 0x0000000c02077824 */ /* 0x000fe200078e020f */
[----:B------:R-:W2:Y:S04]  /*31e0*/  LDS R19, [R0] ;  /* 0x0000000000137984 */ /* 0x000ea80000000800 */
[----:B------:R-:W3:Y:S04]  /*31f0*/  LDS R21, [R6] ;  /* 0x0000000006157984 */ /* 0x000ee80000000800 */
[----:B------:R-:W4:Y:S01]  /*3200*/  LDS R23, [R7] ;  /* 0x0000000007177984 */ /* 0x000f220000000800 */
[----:B-1----:R-:W-:-:S02]  /*3210*/  ISETP.NE.AND P0, PT, R17, RZ, PT ;  /* 0x000000ff1100720c */ /* 0x002fc40003f05270 */
[----:B--2---:R-:W-:Y:S02]  /*3220*/  ISETP.NE.AND P1, PT, R19, RZ, PT ;  /* 0x000000ff1300720c */ /* 0x004fe40003f25270 */
[----:B---3--:R-:W-:Y:S02]  /*3230*/  ISETP.NE.AND P2, PT, R21, RZ, PT ;  /* 0x000000ff1500720c */ /* 0x008fe40003f45270 */
[----:B----4-:R-:W-:-:S07]  /*3240*/  ISETP.NE.AND P3, PT, R23, RZ, PT ;  /* 0x000000ff1700720c */ /* 0x010fce0003f65270 */
[----:B------:R-:W-:Y:S06]  /*3250*/  @!P0 BRA `(.L_x_73) ;  /* 0x0000000000088947 */ /* 0x000fec0003800000 */
[----:B0-----:R-:W-:-:S05]  /*3260*/  IMAD.WIDE.U32 R6, R3, 0x4, R4 ;  /* 0x0000000403067825 */ /* 0x001fca00078e0004 */
[----:B------:R1:W-:Y:S02]  /*3270*/  REDG.E.ADD.STRONG.GPU desc[UR8][R6.64], R17 ;  /* 0x000000110600798e */ /* 0x0003e4000c12e108 */
.L_x_73:
[----:B------:R-:W-:Y:S05]  /*3280*/  BSYNC.RECONVERGENT B0 ;  /* 0x0000000000007941 */ /* 0x000fea0003800200 */
.L_x_72:
[----:B------:R-:W-:Y:S04]  /*3290*/  BSSY.RECONVERGENT B0, `(.L_x_74) ;  /* 0x0000004000007945 */ /* 0x000fe80003800200 */
[----:B------:R-:W-:Y:S05]  /*32a0*/  @!P1 BRA `(.L_x_75) ;  /* 0x0000000000089947 */ /* 0x000fea0003800000 */
[----:B01----:R-:W-:-:S05]  /*32b0*/  IMAD.WIDE.U32 R6, R13, 0x4, R4 ;  /* 0x000000040d067825 */ /* 0x003fca00078e0004 */
[----:B------:R2:W-:Y:S02]  /*32c0*/  REDG.E.ADD.STRONG.GPU desc[UR8][R6.64], R19 ;  /* 0x000000130600798e */ /* 0x0005e4000c12e108 */
.L_x_75:
[----:B------:R-:W-:Y:S05]  /*32d0*/  BSYNC.RECONVERGENT B0 ;  /* 0x0000000000007941 */ /* 0x000fea0003800200 */
.L_x_74:
[----:B------:R-:W-:Y:S04]  /*32e0*/  BSSY.RECONVERGENT B0, `(.L_x_76) ;  /* 0x0000004000007945 */ /* 0x000fe80003800200 */
[----:B------:R-:W-:Y:S05]  /*32f0*/  @!P2 BRA `(.L_x_77) ;  /* 0x000000000008a947 */ /* 0x000fea0003800000 */
[----:B012---:R-:W-:-:S05]  /*3300*/  IMAD.WIDE.U32 R6, R9, 0x4, R4 ;  /* 0x0000000409067825 */ /* 0x007fca00078e0004 */
[----:B------:R3:W-:Y:S02]  /*3310*/  REDG.E.ADD.STRONG.GPU desc[UR8][R6.64], R21 ;  /* 0x000000150600798e */ /* 0x0007e4000c12e108 */
.L_x_77:
[----:B------:R-:W-:Y:S05]  /*3320*/  BSYNC.RECONVERGENT B0 ;  /* 0x0000000000007941 */ /* 0x000fea0003800200 */
.L_x_76:
[----:B------:R-:W-:Y:S01]  /*3330*/  BSSY.RECONVERGENT B0, `(.L_x_78) ;  /* 0x0000005000007945 */ /* 0x000fe20003800200 */
[----:B------:R-:W-:-:S03]  /*3340*/  IADD3 R3, PT, PT, R2, R3, R2 ;  /* 0x0000000302037210 */ /* 0x000fc60007ffe002 */
[----:B------:R-:W-:Y:S05]  /*3350*/  @!P3 BRA `(.L_x_79) ;  /* 0x000000000008b947 */ /* 0x000fea0003800000 */
[----:B0123--:R-:W-:-:S05]  /*3360*/  IMAD.WIDE.U32 R6, R11, 0x4, R4 ;  /* 0x000000040b067825 */ /* 0x00ffca00078e0004 */
[----:B------:R4:W-:Y:S02]  /*3370*/  REDG.E.ADD.STRONG.GPU desc[UR8][R6.64], R23 ;  /* 0x000000170600798e */ /* 0x0009e4000c12e108 */
.L_x_79:
[----:B------:R-:W-:Y:S05]  /*3380*/  BSYNC.RECONVERGENT B0 ;  /* 0x0000000000007941 */ /* 0x000fea0003800200 */
.L_x_78:
[C---:B------:R-:W-:Y:S01]  /*3390*/  IADD3 R3, PT, PT, R2.reuse, R3, R2 ;  /* 0x0000000302037210 */ /* 0x040fe20007ffe002 */
[C---:B------:R-:W-:Y:S02]  /*33a0*/  IMAD R9, R2.reuse, 0x4, R9 ;  /* 0x0000000402097824 */ /* 0x040fe400078e0209 */
[C---:B------:R-:W-:Y:S01]  /*33b0*/  IMAD R11, R2.reuse, 0x4, R11 ;  /* 0x00000004020b7824 */ /* 0x040fe200078e020b */
[----:B------:R-:W-:Y:S01]  /*33c0*/  ISETP.GE.U32.AND P0, PT, R3, 0x400, PT ;  /* 0x000004000300780c */ /* 0x000fe20003f06070 */
[C---:B------:R-:W-:Y:S02]  /*33d0*/  IMAD R13, R2.reuse, 0x4, R13 ;  /* 0x00000004020d7824 */ /* 0x040fe400078e020d */
[----:B------:R-:W-:-:S10]  /*33e0*/  IMAD R15, R2, 0x10, R15 ;  /* 0x00000010020f7824 */ /* 0x000fd400078e020f */
[----:B------:R-:W-:Y:S05]  /*33f0*/  @!P0 BRA `(.L_x_80) ;  /* 0xfffffffc00648947 */ /* 0x000fea000383ffff */
[----:B------:R-:W-:Y:S05]  /*3400*/  EXIT ;  /* 0x000000000000794d */ /* 0x000fea0003800000 */
.L_x_81:
[----:B------:R-:W-:-:S00]  /*3410*/  BRA `(.L_x_81) ;  /* 0xfffffffc00fc7947 */ /* 0x000fc0000383ffff */
[----:B------:R-:W-:-:S00]  /*3420*/  NOP ;  /* 0x0000000000007918 */ /* 0x000fc00000000000 */
        /* <DEDUP_REMOVED lines=13> */
.L_x_82:


//--------------------- .nv.shared._Z28count_kmers_coalesced_kernelPKciiPji --------------------------
	.section	.nv.shared._Z28count_kmers_coalesced_kernelPKciiPji,"aw",@nobits
	.sectionflags	@""
	.align	16
	.zero		1024


//--------------------- .nv.shared.reserved.0     --------------------------
	.section	.nv.shared.reserved.0,"aw",@nobits
	.weak		__nv_reservedSMEM_offset_0_alias
	.size		__nv_reservedSMEM_offset_0_alias, 0, 64
	.other		__nv_reservedSMEM_offset_0_alias,@"STO_CUDA_RESERVED_SHARED STV_DEFAULT"
__nv_reservedSMEM_offset_0_alias:
	.zero		0
	.zero		64


//--------------------- .nv.constant0._Z28count_kmers_coalesced_kernelPKciiPji --------------------------
	.section	.nv.constant0._Z28count_kmers_coalesced_kernelPKciiPji,"a",@progbits
	.sectionflags	@""
	.align	4
.nv.constant0._Z28count_kmers_coalesced_kernelPKciiPji:
	.zero		924


//--------------------- SYMBOLS --------------------------

	.type		.nv.reservedSmem.offset0,@object
	.size		.nv.reservedSmem.offset0,0x4
	.type		.nv.reservedSmem.cap,@object
	.size		.nv.reservedSmem.cap,0x4
